// auto-generated by cutlass_sweep.gemm — config: {"arch": "sm_100", "cluster_m": 2, "cluster_n": 4, "dtype": "int8", "dtype_b": "int8", "layout": "nt", "stages": 0, "tile_k": 32, "tile_m": 64, "tile_n": 64}
#include "cutlass/cutlass.h"
#include "cutlass/gemm/collective/collective_builder.hpp"
#include "cutlass/gemm/device/gemm_universal_adapter.h"
#include "cutlass/gemm/kernel/gemm_universal.hpp"
#include "cutlass/epilogue/collective/collective_builder.hpp"

using ElemA = int8_t;
using ElemB = int8_t;
using ElemCD = int8_t;
using Acc  = int32_t;
using TileShape    = cute::Shape<cute::_64, cute::_64, cute::_32>;
using ClusterShape = cute::Shape<cute::_2, cute::_4, cute::_1>;

using CollectiveEpilogue = typename cutlass::epilogue::collective::CollectiveBuilder<
    cutlass::arch::Sm100, cutlass::arch::OpClassTensorOp,
    TileShape, ClusterShape,
    cutlass::epilogue::collective::EpilogueTileAuto,
    Acc, Acc,
    ElemCD, cutlass::layout::RowMajor, 128 / cutlass::sizeof_bits<ElemCD>::value,
    ElemCD, cutlass::layout::RowMajor, 128 / cutlass::sizeof_bits<ElemCD>::value,
    cutlass::epilogue::collective::EpilogueScheduleAuto
  >::CollectiveOp;

using CollectiveMainloop = typename cutlass::gemm::collective::CollectiveBuilder<
    cutlass::arch::Sm100, cutlass::arch::OpClassTensorOp,
    ElemA, cutlass::layout::RowMajor, 128 / cutlass::sizeof_bits<ElemA>::value,
    ElemB, cutlass::layout::ColumnMajor, 128 / cutlass::sizeof_bits<ElemB>::value,
    Acc,
    TileShape, ClusterShape,
    cutlass::gemm::collective::StageCountAutoCarveout<static_cast<int>(sizeof(typename CollectiveEpilogue::SharedStorage))>,
    cutlass::gemm::collective::KernelScheduleAuto
  >::CollectiveOp;

using GemmKernel = cutlass::gemm::kernel::GemmUniversal<
    cute::Shape<int,int,int,int>,
    CollectiveMainloop,
    CollectiveEpilogue
>;
using Gemm = cutlass::gemm::device::GemmUniversalAdapter<GemmKernel>;

// Force the device kernel symbol into the cubin without needing a host main.
auto* _anchor = &cutlass::device_kernel<GemmKernel>;


// ===== COMPILED SASS (sm_100a) =====

	.target	sm_100a

	.elftype	@"ET_EXEC"


//--------------------- .note.nv.tkinfo           --------------------------
	.section	.note.nv.tkinfo,"",@"SHT_NOTE"
	.sectionflags	@"SHF_NOTE_NV_TKINFO"
	.tkinfo
        /*0018*/ 	.word	0x00000002
        /*0030*/ 	.string	""
        /*0030*/ 	.string	"ptxas"
        /*0030*/ 	.string	"Cuda compilation tools, release 13.0, V13.0.88"
        /*0030*/ 	.string	"Build cuda_13.0.r13.0/compiler.36424714_0"
        /*0030*/ 	.string	"-arch sm_100a -m 64 "



//--------------------- .note.nv.cuinfo           --------------------------
	.section	.note.nv.cuinfo,"",@"SHT_NOTE"
	.sectionflags	@"SHF_NOTE_NV_CUINFO"
        /*0018*/ 	.short	0x0002
        /*001a*/ 	.short	0x0064
        /*001c*/ 	.short	0x0082
	.zero		2


//--------------------- .nv.info                  --------------------------
	.section	.nv.info,"",@"SHT_CUDA_INFO"
	.align	4


	//----- nvinfo : EIATTR_REGCOUNT
	.align		4
        /*0000*/ 	.byte	0x04, 0x2f
        /*0002*/ 	.short	(.L_19 - .L_18)
	.align		4
.L_18:
        /*0004*/ 	.word	index@(_ZN7cutlass13device_kernelINS_4gemm6kernel13GemmUniversalIN4cute5tupleIJiiiiEEENS1_10collective13CollectiveMmaINS1_35MainloopSm100TmaUmmaWarpSpecializedILi54ELi2ELi4ENS5_IJNS4_1CILi2EEENSA_ILi4EEENSA_ILi1EEEEEEEENS5_IJNSA_ILi64EEESG_NSA_ILi32EEEEEEaNS5_IJlSD_lEEEaSJ_NS4_8TiledMMAINS4_8MMA_AtomIJNS4_15SM100_MMA_S8_SSIaaiLi64ELi64ELNS4_4UMMA5MajorE0ELSO_0ELNSN_8SaturateE0EEEEEENS4_6LayoutINS5_IJSD_SD_SD_EEENS5_IJNSA_ILi0EEESU_SU_EEEEENS5_IJNS4_10UnderscoreESX_SX_EEEEENS4_23SM90_TMA_LOAD_MULTICASTENS4_14ComposedLayoutINS4_7SwizzleILi1ELi4ELi3EEENS4_18smem_ptr_flag_bitsILi8EEENSS_INS5_IJNSA_ILi8EEESH_EEENS5_IJSH_SD_EEEEEEEvNS4_8identityES10_S1A_vS1B_EENS_8epilogue10collective18CollectiveEpilogueINS1D_23Sm100TmaWarpSpecializedILi1ELi1ELi32ELb0ELb0EEEJSI_NS5_IJNSS_ISG_SD_EES1I_EEEaSJ_aSJ_NS1D_6fusion15FusionCallbacksIS1H_NS1K_17LinearCombinationIaiaiLNS_15FloatRoundStyleE2EEESI_S1J_JEEENS4_5SM1004TMEM4LOAD26SM100_TMEM_LOAD_16dp32b32xENS4_13SM90_TMA_LOADENS11_INS12_ILi2ELi4ELi3EEES15_NSS_INS5_IJS16_SG_EEENS5_IJSG_SD_EEEEEEENS4_39AutoVectorizingCopyWithAssumedAlignmentILi128EEENS4_14SM90_TMA_STOREES1Z_S21_S21_EEEvvEEEEvNT_6ParamsE)
        /*0008*/ 	.word	0x00000059


	//----- nvinfo : EIATTR_FRAME_SIZE
	.align		4
.L_19:
        /*000c*/ 	.byte	0x04, 0x11
        /*000e*/ 	.short	(.L_21 - .L_20)
	.align		4
.L_20:
        /*0010*/ 	.word	index@($__internal_2_$__cuda_sm10x_tcgen05_guardrail_trap_unallocated_columns_being_dealloced)
        /*0014*/ 	.word	0x00000000


	//----- nvinfo : EIATTR_FRAME_SIZE
	.align		4
.L_21:
        /*0018*/ 	.byte	0x04, 0x11
        /*001a*/ 	.short	(.L_23 - .L_22)
	.align		4
.L_22:
        /*001c*/ 	.word	index@($__internal_1_$__cuda_sm10x_tcgen05_guardrail_trap_phase_invalid_during_alloc)
        /*0020*/ 	.word	0x00000000


	//----- nvinfo : EIATTR_FRAME_SIZE
	.align		4
.L_23:
        /*0024*/ 	.byte	0x04, 0x11
        /*0026*/ 	.short	(.L_25 - .L_24)
	.align		4
.L_24:
        /*0028*/ 	.word	index@($__internal_0_$__cuda_sm10x_tcgen05_guardrail_trap_col_being_dealloced_not_returned_by_alloc)
        /*002c*/ 	.word	0x00000000


	//----- nvinfo : EIATTR_FRAME_SIZE
	.align		4
.L_25:
        /*0030*/ 	.byte	0x04, 0x11
        /*0032*/ 	.short	(.L_27 - .L_26)
	.align		4
.L_26:
        /*0034*/ 	.word	index@(_ZN7cutlass13device_kernelINS_4gemm6kernel13GemmUniversalIN4cute5tupleIJiiiiEEENS1_10collective13CollectiveMmaINS1_35MainloopSm100TmaUmmaWarpSpecializedILi54ELi2ELi4ENS5_IJNS4_1CILi2EEENSA_ILi4EEENSA_ILi1EEEEEEEENS5_IJNSA_ILi64EEESG_NSA_ILi32EEEEEEaNS5_IJlSD_lEEEaSJ_NS4_8TiledMMAINS4_8MMA_AtomIJNS4_15SM100_MMA_S8_SSIaaiLi64ELi64ELNS4_4UMMA5MajorE0ELSO_0ELNSN_8SaturateE0EEEEEENS4_6LayoutINS5_IJSD_SD_SD_EEENS5_IJNSA_ILi0EEESU_SU_EEEEENS5_IJNS4_10UnderscoreESX_SX_EEEEENS4_23SM90_TMA_LOAD_MULTICASTENS4_14ComposedLayoutINS4_7SwizzleILi1ELi4ELi3EEENS4_18smem_ptr_flag_bitsILi8EEENSS_INS5_IJNSA_ILi8EEESH_EEENS5_IJSH_SD_EEEEEEEvNS4_8identityES10_S1A_vS1B_EENS_8epilogue10collective18CollectiveEpilogueINS1D_23Sm100TmaWarpSpecializedILi1ELi1ELi32ELb0ELb0EEEJSI_NS5_IJNSS_ISG_SD_EES1I_EEEaSJ_aSJ_NS1D_6fusion15FusionCallbacksIS1H_NS1K_17LinearCombinationIaiaiLNS_15FloatRoundStyleE2EEESI_S1J_JEEENS4_5SM1004TMEM4LOAD26SM100_TMEM_LOAD_16dp32b32xENS4_13SM90_TMA_LOADENS11_INS12_ILi2ELi4ELi3EEES15_NSS_INS5_IJS16_SG_EEENS5_IJSG_SD_EEEEEEENS4_39AutoVectorizingCopyWithAssumedAlignmentILi128EEENS4_14SM90_TMA_STOREES1Z_S21_S21_EEEvvEEEEvNT_6ParamsE)
        /*0038*/ 	.word	0x00000000


	//----- nvinfo : EIATTR_MIN_STACK_SIZE
	.align		4
.L_27:
        /*003c*/ 	.byte	0x04, 0x12
        /*003e*/ 	.short	(.L_29 - .L_28)
	.align		4
.L_28:
        /*0040*/ 	.word	index@(_ZN7cutlass13device_kernelINS_4gemm6kernel13GemmUniversalIN4cute5tupleIJiiiiEEENS1_10collective13CollectiveMmaINS1_35MainloopSm100TmaUmmaWarpSpecializedILi54ELi2ELi4ENS5_IJNS4_1CILi2EEENSA_ILi4EEENSA_ILi1EEEEEEEENS5_IJNSA_ILi64EEESG_NSA_ILi32EEEEEEaNS5_IJlSD_lEEEaSJ_NS4_8TiledMMAINS4_8MMA_AtomIJNS4_15SM100_MMA_S8_SSIaaiLi64ELi64ELNS4_4UMMA5MajorE0ELSO_0ELNSN_8SaturateE0EEEEEENS4_6LayoutINS5_IJSD_SD_SD_EEENS5_IJNSA_ILi0EEESU_SU_EEEEENS5_IJNS4_10UnderscoreESX_SX_EEEEENS4_23SM90_TMA_LOAD_MULTICASTENS4_14ComposedLayoutINS4_7SwizzleILi1ELi4ELi3EEENS4_18smem_ptr_flag_bitsILi8EEENSS_INS5_IJNSA_ILi8EEESH_EEENS5_IJSH_SD_EEEEEEEvNS4_8identityES10_S1A_vS1B_EENS_8epilogue10collective18CollectiveEpilogueINS1D_23Sm100TmaWarpSpecializedILi1ELi1ELi32ELb0ELb0EEEJSI_NS5_IJNSS_ISG_SD_EES1I_EEEaSJ_aSJ_NS1D_6fusion15FusionCallbacksIS1H_NS1K_17LinearCombinationIaiaiLNS_15FloatRoundStyleE2EEESI_S1J_JEEENS4_5SM1004TMEM4LOAD26SM100_TMEM_LOAD_16dp32b32xENS4_13SM90_TMA_LOADENS11_INS12_ILi2ELi4ELi3EEES15_NSS_INS5_IJS16_SG_EEENS5_IJSG_SD_EEEEEEENS4_39AutoVectorizingCopyWithAssumedAlignmentILi128EEENS4_14SM90_TMA_STOREES1Z_S21_S21_EEEvvEEEEvNT_6ParamsE)
        /*0044*/ 	.word	0x00000000
.L_29:


//--------------------- .nv.compat                --------------------------
	.section	.nv.compat,"",@"SHT_CUDA_COMPAT_INFO"
	.align	4
        /*0000*/ 	.byte	0x02, 0x09, 0x01, 0x00, 0x02, 0x02, 0x03, 0x00, 0x02, 0x05, 0x06, 0x00, 0x03, 0x07, 0x01, 0x01
        /*0010*/ 	.byte	0x02, 0x03, 0x01, 0x00, 0x02, 0x06, 0x01, 0x00, 0x04, 0x0b, 0x08, 0x00, 0x01, 0x00, 0x00, 0x00
        /*0020*/ 	.byte	0x00, 0x00, 0x00, 0x00


//--------------------- .nv.info._ZN7cutlass13device_kernelINS_4gemm6kernel13GemmUniversalIN4cute5tupleIJiiiiEEENS1_10collective13CollectiveMmaINS1_35MainloopSm100TmaUmmaWarpSpecializedILi54ELi2ELi4ENS5_IJNS4_1CILi2EEENSA_ILi4EEENSA_ILi1EEEEEEEENS5_IJNSA_ILi64EEESG_NSA_ILi32EEEEEEaNS5_IJlSD_lEEEaSJ_NS4_8TiledMMAINS4_8MMA_AtomIJNS4_15SM100_MMA_S8_SSIaaiLi64ELi64ELNS4_4UMMA5MajorE0ELSO_0ELNSN_8SaturateE0EEEEEENS4_6LayoutINS5_IJSD_SD_SD_EEENS5_IJNSA_ILi0EEESU_SU_EEEEENS5_IJNS4_10UnderscoreESX_SX_EEEEENS4_23SM90_TMA_LOAD_MULTICASTENS4_14ComposedLayoutINS4_7SwizzleILi1ELi4ELi3EEENS4_18smem_ptr_flag_bitsILi8EEENSS_INS5_IJNSA_ILi8EEESH_EEENS5_IJSH_SD_EEEEEEEvNS4_8identityES10_S1A_vS1B_EENS_8epilogue10collective18CollectiveEpilogueINS1D_23Sm100TmaWarpSpecializedILi1ELi1ELi32ELb0ELb0EEEJSI_NS5_IJNSS_ISG_SD_EES1I_EEEaSJ_aSJ_NS1D_6fusion15FusionCallbacksIS1H_NS1K_17LinearCombinationIaiaiLNS_15FloatRoundStyleE2EEESI_S1J_JEEENS4_5SM1004TMEM4LOAD26SM100_TMEM_LOAD_16dp32b32xENS4_13SM90_TMA_LOADENS11_INS12_ILi2ELi4ELi3EEES15_NSS_INS5_IJS16_SG_EEENS5_IJSG_SD_EEEEEEENS4_39AutoVectorizingCopyWithAssumedAlignmentILi128EEENS4_14SM90_TMA_STOREES1Z_S21_S21_EEEvvEEEEvNT_6ParamsE --------------------------
	.section	.nv.info._ZN7cutlass13device_kernelINS_4gemm6kernel13GemmUniversalIN4cute5tupleIJiiiiEEENS1_10collective13CollectiveMmaINS1_35MainloopSm100TmaUmmaWarpSpecializedILi54ELi2ELi4ENS5_IJNS4_1CILi2EEENSA_ILi4EEENSA_ILi1EEEEEEEENS5_IJNSA_ILi64EEESG_NSA_ILi32EEEEEEaNS5_IJlSD_lEEEaSJ_NS4_8TiledMMAINS4_8MMA_AtomIJNS4_15SM100_MMA_S8_SSIaaiLi64ELi64ELNS4_4UMMA5MajorE0ELSO_0ELNSN_8SaturateE0EEEEEENS4_6LayoutINS5_IJSD_SD_SD_EEENS5_IJNSA_ILi0EEESU_SU_EEEEENS5_IJNS4_10UnderscoreESX_SX_EEEEENS4_23SM90_TMA_LOAD_MULTICASTENS4_14ComposedLayoutINS4_7SwizzleILi1ELi4ELi3EEENS4_18smem_ptr_flag_bitsILi8EEENSS_INS5_IJNSA_ILi8EEESH_EEENS5_IJSH_SD_EEEEEEEvNS4_8identityES10_S1A_vS1B_EENS_8epilogue10collective18CollectiveEpilogueINS1D_23Sm100TmaWarpSpecializedILi1ELi1ELi32ELb0ELb0EEEJSI_NS5_IJNSS_ISG_SD_EES1I_EEEaSJ_aSJ_NS1D_6fusion15FusionCallbacksIS1H_NS1K_17LinearCombinationIaiaiLNS_15FloatRoundStyleE2EEESI_S1J_JEEENS4_5SM1004TMEM4LOAD26SM100_TMEM_LOAD_16dp32b32xENS4_13SM90_TMA_LOADENS11_INS12_ILi2ELi4ELi3EEES15_NSS_INS5_IJS16_SG_EEENS5_IJSG_SD_EEEEEEENS4_39AutoVectorizingCopyWithAssumedAlignmentILi128EEENS4_14SM90_TMA_STOREES1Z_S21_S21_EEEvvEEEEvNT_6ParamsE,"",@"SHT_CUDA_INFO"
	.sectionflags	@""
	.align	4


	//----- nvinfo : EIATTR_CUDA_API_VERSION
	.align		4
        /*0000*/ 	.byte	0x04, 0x37
        /*0002*/ 	.short	(.L_31 - .L_30)
.L_30:
        /*0004*/ 	.word	0x00000082


	//----- nvinfo : EIATTR_KPARAM_INFO
	.align		4
.L_31:
        /*0008*/ 	.byte	0x04, 0x17
        /*000a*/ 	.short	(.L_33 - .L_32)
.L_32:
        /*000c*/ 	.word	0x00000000
        /*0010*/ 	.short	0x0000
        /*0012*/ 	.short	0x0000
        /*0014*/ 	.byte	0x00, 0xf0, 0x01, 0x20


	//----- nvinfo : EIATTR_AT_ENTRY_FRAGMENTS
	.align		4
.L_33:
        /*0018*/ 	.byte	0x04, 0x4f
        /*001a*/ 	.short	(.L_35 - .L_34)


	//   ....[0]....
.L_34:
        /*001c*/ 	.word	0x00000006


	//----- nvinfo : EIATTR_RESERVED_SMEM_USED
	.align		4
.L_35:
        /*0020*/ 	.byte	0x01, 0x41
	.zero		2


	//----- nvinfo : EIATTR_SPARSE_MMA_MASK
	.align		4
        /*0024*/ 	.byte	0x03, 0x50
        /*0026*/ 	.short	0x0000


	//----- nvinfo : EIATTR_TCGEN05_1CTA_USED
	.align		4
        /*0028*/ 	.byte	0x01, 0x51
	.zero		2


	//----- nvinfo : EIATTR_MAXREG_COUNT
	.align		4
        /*002c*/ 	.byte	0x03, 0x1b
        /*002e*/ 	.short	0x00ff


	//----- nvinfo : EIATTR_NUM_BARRIERS
	.align		4
        /*0030*/ 	.byte	0x02, 0x4c
        /*0032*/ 	.byte	0x07
	.zero		1


	//----- nvinfo : EIATTR_EXTERNS
	.align		4
        /*0034*/ 	.byte	0x04, 0x0f
        /*0036*/ 	.short	(.L_37 - .L_36)


	//   ....[0]....
	.align		4
.L_36:
        /*0038*/ 	.word	index@(__assertfail)


	//----- nvinfo : EIATTR_MERCURY_ISA_VERSION
	.align		4
.L_37:
        /*003c*/ 	.byte	0x03, 0x5f
        /*003e*/ 	.short	0x0101


	//----- nvinfo : EIATTR_INT_WARP_WIDE_INSTR_OFFSETS
	.align		4
        /*0040*/ 	.byte	0x04, 0x31
        /*0042*/ 	.short	(.L_39 - .L_38)


	//   ....[0]....
.L_38:
        /*0044*/ 	.word	0x00005ec0


	//   ....[1]....
        /*0048*/ 	.word	0x00005ef0


	//   ....[2]....
        /*004c*/ 	.word	0x00005f40


	//   ....[3]....
        /*0050*/ 	.word	0x000069d0


	//   ....[4]....
        /*0054*/ 	.word	0x00006a80


	//----- nvinfo : EIATTR_COOP_GROUP_MASK_REGIDS
	.align		4
.L_39:
        /*0058*/ 	.byte	0x04, 0x29
        /*005a*/ 	.short	(.L_41 - .L_40)


	//   ....[0]....
.L_40:
        /*005c*/ 	.word	0xffffffff


	//   ....[1]....
        /*0060*/ 	.word	0xffffffff


	//   ....[2]....
        /*0064*/ 	.word	0xffffffff


	//   ....[3]....
        /*0068*/ 	.word	0xffffffff


	//   ....[4]....
        /*006c*/ 	.word	0xffffffff


	//   ....[5]....
        /*0070*/ 	.word	0xffffffff


	//   ....[6]....
        /*0074*/ 	.word	0xffffffff


	//   ....[7]....
        /*0078*/ 	.word	0xffffffff


	//   ....[8]....
        /*007c*/ 	.word	0xffffffff


	//   ....[9]....
        /*0080*/ 	.word	0xffffffff


	//   ....[10]....
        /*0084*/ 	.word	0xffffffff


	//   ....[11]....
        /*0088*/ 	.word	0xffffffff


	//   ....[12]....
        /*008c*/ 	.word	0xffffffff


	//   ....[13]....
        /*0090*/ 	.word	0xffffffff


	//----- nvinfo : EIATTR_COOP_GROUP_INSTR_OFFSETS
	.align		4
.L_41:
        /*0094*/ 	.byte	0x04, 0x28
        /*0096*/ 	.short	(.L_43 - .L_42)


	//   ....[0]....
.L_42:
        /*0098*/ 	.word	0x00000090


	//   ....[1]....
        /*009c*/ 	.word	0x000004d0


	//   ....[2]....
        /*00a0*/ 	.word	0x00000cf0


	//   ....[3]....
        /*00a4*/ 	.word	0x00000e30


	//   ....[4]....
        /*00a8*/ 	.word	0x00000f30


	//   ....[5]....
        /*00ac*/ 	.word	0x000010a0


	//   ....[6]....
        /*00b0*/ 	.word	0x00001240


	//   ....[7]....
        /*00b4*/ 	.word	0x00001400


	//   ....[8]....
        /*00b8*/ 	.word	0x000027d0


	//   ....[9]....
        /*00bc*/ 	.word	0x00005210


	//   ....[10]....
        /*00c0*/ 	.word	0x00005420


	//   ....[11]....
        /*00c4*/ 	.word	0x00005450


	//   ....[12]....
        /*00c8*/ 	.word	0x00005db0


	//   ....[13]....
        /*00cc*/ 	.word	0x00005fe0


	//----- nvinfo : EIATTR_VRC_CTA_INIT_COUNT
	.align		4
.L_43:
        /*00d0*/ 	.byte	0x02, 0x4a
        /*00d2*/ 	.byte	0x80
	.zero		1


	//----- nvinfo : EIATTR_SYSCALL_OFFSETS
	.align		4
        /*00d4*/ 	.byte	0x04, 0x46
        /*00d6*/ 	.short	(.L_45 - .L_44)


	//   ....[0]....
.L_44:
        /*00d8*/ 	.word	0x00007540


	//   ....[1]....
        /*00dc*/ 	.word	0x00007680


	//   ....[2]....
        /*00e0*/ 	.word	0x00007df0


	//----- nvinfo : EIATTR_MBARRIER_INSTR_OFFSETS
	.align		4
.L_45:
        /*00e4*/ 	.byte	0x04, 0x39
        /*00e6*/ 	.short	(.L_47 - .L_46)


	//   ....[0]....
.L_46:
        /*00e8*/ 	.word	0x00000610
        /*00ec*/ 	.word	0x000000ff
        /*00f0*/ 	.word	0x00000000
        /*00f4*/ 	.short	0x0100
        /*00f6*/ 	.byte	0x06
	.zero		1


	//   ....[1]....
        /*00f8*/ 	.word	0x00000620
        /*00fc*/ 	.word	0x000000ff
        /*0100*/ 	.word	0x000001b0
        /*0104*/ 	.short	0x0100
        /*0106*/ 	.byte	0x06
	.zero		1


	//   ....[2]....
        /*0108*/ 	.word	0x00000630
        /*010c*/ 	.word	0x000000ff
        /*0110*/ 	.word	0x00000008
        /*0114*/ 	.short	0x0100
        /*0116*/ 	.byte	0x06
	.zero		1


	//   ....[3]....
        /*0118*/ 	.word	0x00000640
        /*011c*/ 	.word	0x000000ff
        /*0120*/ 	.word	0x000001b8
        /*0124*/ 	.short	0x0100
        /*0126*/ 	.byte	0x06
	.zero		1


	//   ....[4]....
        /*0128*/ 	.word	0x00000650
        /*012c*/ 	.word	0x000000ff
        /*0130*/ 	.word	0x00000010
        /*0134*/ 	.short	0x0100
        /*0136*/ 	.byte	0x06
	.zero		1


	//   ....[5]....
        /*0138*/ 	.word	0x00000660
        /*013c*/ 	.word	0x000000ff
        /*0140*/ 	.word	0x000001c0
        /*0144*/ 	.short	0x0100
        /*0146*/ 	.byte	0x06
	.zero		1


	//   ....[6]....
        /*0148*/ 	.word	0x00000670
        /*014c*/ 	.word	0x000000ff
        /*0150*/ 	.word	0x00000018
        /*0154*/ 	.short	0x0100
        /*0156*/ 	.byte	0x06
	.zero		1


	//   ....[7]....
        /*0158*/ 	.word	0x00000680
        /*015c*/ 	.word	0x000000ff
        /*0160*/ 	.word	0x000001c8
        /*0164*/ 	.short	0x0100
        /*0166*/ 	.byte	0x06
	.zero		1


	//   ....[8]....
        /*0168*/ 	.word	0x00000690
        /*016c*/ 	.word	0x000000ff
        /*0170*/ 	.word	0x00000020
        /*0174*/ 	.short	0x0100
        /*0176*/ 	.byte	0x06
	.zero		1


	//   ....[9]....
        /*0178*/ 	.word	0x000006a0
        /*017c*/ 	.word	0x000000ff
        /*0180*/ 	.word	0x000001d0
        /*0184*/ 	.short	0x0100
        /*0186*/ 	.byte	0x06
	.zero		1


	//   ....[10]....
        /*0188*/ 	.word	0x000006b0
        /*018c*/ 	.word	0x000000ff
        /*0190*/ 	.word	0x00000028
        /*0194*/ 	.short	0x0100
        /*0196*/ 	.byte	0x06
	.zero		1


	//   ....[11]....
        /*0198*/ 	.word	0x000006c0
        /*019c*/ 	.word	0x000000ff
        /*01a0*/ 	.word	0x000001d8
        /*01a4*/ 	.short	0x0100
        /*01a6*/ 	.byte	0x06
	.zero		1


	//   ....[12]....
        /*01a8*/ 	.word	0x000006d0
        /*01ac*/ 	.word	0x000000ff
        /*01b0*/ 	.word	0x00000030
        /*01b4*/ 	.short	0x0100
        /*01b6*/ 	.byte	0x06
	.zero		1


	//   ....[13]....
        /*01b8*/ 	.word	0x000006e0
        /*01bc*/ 	.word	0x000000ff
        /*01c0*/ 	.word	0x000001e0
        /*01c4*/ 	.short	0x0100
        /*01c6*/ 	.byte	0x06
	.zero		1


	//   ....[14]....
        /*01c8*/ 	.word	0x000006f0
        /*01cc*/ 	.word	0x000000ff
        /*01d0*/ 	.word	0x00000038
        /*01d4*/ 	.short	0x0100
        /*01d6*/ 	.byte	0x06
	.zero		1


	//   ....[15]....
        /*01d8*/ 	.word	0x00000700
        /*01dc*/ 	.word	0x000000ff
        /*01e0*/ 	.word	0x000001e8
        /*01e4*/ 	.short	0x0100
        /*01e6*/ 	.byte	0x06
	.zero		1


	//   ....[16]....
        /*01e8*/ 	.word	0x00000710
        /*01ec*/ 	.word	0x000000ff
        /*01f0*/ 	.word	0x00000040
        /*01f4*/ 	.short	0x0100
        /*01f6*/ 	.byte	0x06
	.zero		1


	//   ....[17]....
        /*01f8*/ 	.word	0x00000720
        /*01fc*/ 	.word	0x000000ff
        /*0200*/ 	.word	0x000001f0
        /*0204*/ 	.short	0x0100
        /*0206*/ 	.byte	0x06
	.zero		1


	//   ....[18]....
        /*0208*/ 	.word	0x00000730
        /*020c*/ 	.word	0x000000ff
        /*0210*/ 	.word	0x00000048
        /*0214*/ 	.short	0x0100
        /*0216*/ 	.byte	0x06
	.zero		1


	//   ....[19]....
        /*0218*/ 	.word	0x00000740
        /*021c*/ 	.word	0x000000ff
        /*0220*/ 	.word	0x000001f8
        /*0224*/ 	.short	0x0100
        /*0226*/ 	.byte	0x06
	.zero		1


	//   ....[20]....
        /*0228*/ 	.word	0x00000750
        /*022c*/ 	.word	0x000000ff
        /*0230*/ 	.word	0x00000050
        /*0234*/ 	.short	0x0100
        /*0236*/ 	.byte	0x06
	.zero		1


	//   ....[21]....
        /*0238*/ 	.word	0x00000760
        /*023c*/ 	.word	0x000000ff
        /*0240*/ 	.word	0x00000200
        /*0244*/ 	.short	0x0100
        /*0246*/ 	.byte	0x06
	.zero		1


	//   ....[22]....
        /*0248*/ 	.word	0x00000770
        /*024c*/ 	.word	0x000000ff
        /*0250*/ 	.word	0x00000058
        /*0254*/ 	.short	0x0100
        /*0256*/ 	.byte	0x06
	.zero		1


	//   ....[23]....
        /*0258*/ 	.word	0x00000780
        /*025c*/ 	.word	0x000000ff
        /*0260*/ 	.word	0x00000208
        /*0264*/ 	.short	0x0100
        /*0266*/ 	.byte	0x06
	.zero		1


	//   ....[24]....
        /*0268*/ 	.word	0x00000790
        /*026c*/ 	.word	0x000000ff
        /*0270*/ 	.word	0x00000060
        /*0274*/ 	.short	0x0100
        /*0276*/ 	.byte	0x06
	.zero		1


	//   ....[25]....
        /*0278*/ 	.word	0x000007a0
        /*027c*/ 	.word	0x000000ff
        /*0280*/ 	.word	0x00000210
        /*0284*/ 	.short	0x0100
        /*0286*/ 	.byte	0x06
	.zero		1


	//   ....[26]....
        /*0288*/ 	.word	0x000007b0
        /*028c*/ 	.word	0x000000ff
        /*0290*/ 	.word	0x00000068
        /*0294*/ 	.short	0x0100
        /*0296*/ 	.byte	0x06
	.zero		1


	//   ....[27]....
        /*0298*/ 	.word	0x000007c0
        /*029c*/ 	.word	0x000000ff
        /*02a0*/ 	.word	0x00000218
        /*02a4*/ 	.short	0x0100
        /*02a6*/ 	.byte	0x06
	.zero		1


	//   ....[28]....
        /*02a8*/ 	.word	0x000007d0
        /*02ac*/ 	.word	0x000000ff
        /*02b0*/ 	.word	0x00000070
        /*02b4*/ 	.short	0x0100
        /*02b6*/ 	.byte	0x06
	.zero		1


	//   ....[29]....
        /*02b8*/ 	.word	0x000007e0
        /*02bc*/ 	.word	0x000000ff
        /*02c0*/ 	.word	0x00000220
        /*02c4*/ 	.short	0x0100
        /*02c6*/ 	.byte	0x06
	.zero		1


	//   ....[30]....
        /*02c8*/ 	.word	0x000007f0
        /*02cc*/ 	.word	0x000000ff
        /*02d0*/ 	.word	0x00000078
        /*02d4*/ 	.short	0x0100
        /*02d6*/ 	.byte	0x06
	.zero		1


	//   ....[31]....
        /*02d8*/ 	.word	0x00000800
        /*02dc*/ 	.word	0x000000ff
        /*02e0*/ 	.word	0x00000228
        /*02e4*/ 	.short	0x0100
        /*02e6*/ 	.byte	0x06
	.zero		1


	//   ....[32]....
        /*02e8*/ 	.word	0x00000810
        /*02ec*/ 	.word	0x000000ff
        /*02f0*/ 	.word	0x00000080
        /*02f4*/ 	.short	0x0100
        /*02f6*/ 	.byte	0x06
	.zero		1


	//   ....[33]....
        /*02f8*/ 	.word	0x00000820
        /*02fc*/ 	.word	0x000000ff
        /*0300*/ 	.word	0x00000230
        /*0304*/ 	.short	0x0100
        /*0306*/ 	.byte	0x06
	.zero		1


	//   ....[34]....
        /*0308*/ 	.word	0x00000830
        /*030c*/ 	.word	0x000000ff
        /*0310*/ 	.word	0x00000088
        /*0314*/ 	.short	0x0100
        /*0316*/ 	.byte	0x06
	.zero		1


	//   ....[35]....
        /*0318*/ 	.word	0x00000840
        /*031c*/ 	.word	0x000000ff
        /*0320*/ 	.word	0x00000238
        /*0324*/ 	.short	0x0100
        /*0326*/ 	.byte	0x06
	.zero		1


	//   ....[36]....
        /*0328*/ 	.word	0x00000850
        /*032c*/ 	.word	0x000000ff
        /*0330*/ 	.word	0x00000090
        /*0334*/ 	.short	0x0100
        /*0336*/ 	.byte	0x06
	.zero		1


	//   ....[37]....
        /*0338*/ 	.word	0x00000860
        /*033c*/ 	.word	0x000000ff
        /*0340*/ 	.word	0x00000240
        /*0344*/ 	.short	0x0100
        /*0346*/ 	.byte	0x06
	.zero		1


	//   ....[38]....
        /*0348*/ 	.word	0x00000870
        /*034c*/ 	.word	0x000000ff
        /*0350*/ 	.word	0x00000098
        /*0354*/ 	.short	0x0100
        /*0356*/ 	.byte	0x06
	.zero		1


	//   ....[39]....
        /*0358*/ 	.word	0x00000880
        /*035c*/ 	.word	0x000000ff
        /*0360*/ 	.word	0x00000248
        /*0364*/ 	.short	0x0100
        /*0366*/ 	.byte	0x06
	.zero		1


	//   ....[40]....
        /*0368*/ 	.word	0x00000890
        /*036c*/ 	.word	0x000000ff
        /*0370*/ 	.word	0x000000a0
        /*0374*/ 	.short	0x0100
        /*0376*/ 	.byte	0x06
	.zero		1


	//   ....[41]....
        /*0378*/ 	.word	0x000008a0
        /*037c*/ 	.word	0x000000ff
        /*0380*/ 	.word	0x00000250
        /*0384*/ 	.short	0x0100
        /*0386*/ 	.byte	0x06
	.zero		1


	//   ....[42]....
        /*0388*/ 	.word	0x000008b0
        /*038c*/ 	.word	0x000000ff
        /*0390*/ 	.word	0x000000a8
        /*0394*/ 	.short	0x0100
        /*0396*/ 	.byte	0x06
	.zero		1


	//   ....[43]....
        /*0398*/ 	.word	0x000008c0
        /*039c*/ 	.word	0x000000ff
        /*03a0*/ 	.word	0x00000258
        /*03a4*/ 	.short	0x0100
        /*03a6*/ 	.byte	0x06
	.zero		1


	//   ....[44]....
        /*03a8*/ 	.word	0x000008d0
        /*03ac*/ 	.word	0x000000ff
        /*03b0*/ 	.word	0x000000b0
        /*03b4*/ 	.short	0x0100
        /*03b6*/ 	.byte	0x06
	.zero		1


	//   ....[45]....
        /*03b8*/ 	.word	0x000008e0
        /*03bc*/ 	.word	0x000000ff
        /*03c0*/ 	.word	0x00000260
        /*03c4*/ 	.short	0x0100
        /*03c6*/ 	.byte	0x06
	.zero		1


	//   ....[46]....
        /*03c8*/ 	.word	0x000008f0
        /*03cc*/ 	.word	0x000000ff
        /*03d0*/ 	.word	0x000000b8
        /*03d4*/ 	.short	0x0100
        /*03d6*/ 	.byte	0x06
	.zero		1


	//   ....[47]....
        /*03d8*/ 	.word	0x00000900
        /*03dc*/ 	.word	0x000000ff
        /*03e0*/ 	.word	0x00000268
        /*03e4*/ 	.short	0x0100
        /*03e6*/ 	.byte	0x06
	.zero		1


	//   ....[48]....
        /*03e8*/ 	.word	0x00000910
        /*03ec*/ 	.word	0x000000ff
        /*03f0*/ 	.word	0x000000c0
        /*03f4*/ 	.short	0x0100
        /*03f6*/ 	.byte	0x06
	.zero		1


	//   ....[49]....
        /*03f8*/ 	.word	0x00000920
        /*03fc*/ 	.word	0x000000ff
        /*0400*/ 	.word	0x00000270
        /*0404*/ 	.short	0x0100
        /*0406*/ 	.byte	0x06
	.zero		1


	//   ....[50]....
        /*0408*/ 	.word	0x00000930
        /*040c*/ 	.word	0x000000ff
        /*0410*/ 	.word	0x000000c8
        /*0414*/ 	.short	0x0100
        /*0416*/ 	.byte	0x06
	.zero		1


	//   ....[51]....
        /*0418*/ 	.word	0x00000940
        /*041c*/ 	.word	0x000000ff
        /*0420*/ 	.word	0x00000278
        /*0424*/ 	.short	0x0100
        /*0426*/ 	.byte	0x06
	.zero		1


	//   ....[52]....
        /*0428*/ 	.word	0x00000950
        /*042c*/ 	.word	0x000000ff
        /*0430*/ 	.word	0x000000d0
        /*0434*/ 	.short	0x0100
        /*0436*/ 	.byte	0x06
	.zero		1


	//   ....[53]....
        /*0438*/ 	.word	0x00000960
        /*043c*/ 	.word	0x000000ff
        /*0440*/ 	.word	0x00000280
        /*0444*/ 	.short	0x0100
        /*0446*/ 	.byte	0x06
	.zero		1


	//   ....[54]....
        /*0448*/ 	.word	0x00000970
        /*044c*/ 	.word	0x000000ff
        /*0450*/ 	.word	0x000000d8
        /*0454*/ 	.short	0x0100
        /*0456*/ 	.byte	0x06
	.zero		1


	//   ....[55]....
        /*0458*/ 	.word	0x00000980
        /*045c*/ 	.word	0x000000ff
        /*0460*/ 	.word	0x00000288
        /*0464*/ 	.short	0x0100
        /*0466*/ 	.byte	0x06
	.zero		1


	//   ....[56]....
        /*0468*/ 	.word	0x00000990
        /*046c*/ 	.word	0x000000ff
        /*0470*/ 	.word	0x000000e0
        /*0474*/ 	.short	0x0100
        /*0476*/ 	.byte	0x06
	.zero		1


	//   ....[57]....
        /*0478*/ 	.word	0x000009a0
        /*047c*/ 	.word	0x000000ff
        /*0480*/ 	.word	0x00000290
        /*0484*/ 	.short	0x0100
        /*0486*/ 	.byte	0x06
	.zero		1


	//   ....[58]....
        /*0488*/ 	.word	0x000009b0
        /*048c*/ 	.word	0x000000ff
        /*0490*/ 	.word	0x000000e8
        /*0494*/ 	.short	0x0100
        /*0496*/ 	.byte	0x06
	.zero		1


	//   ....[59]....
        /*0498*/ 	.word	0x000009c0
        /*049c*/ 	.word	0x000000ff
        /*04a0*/ 	.word	0x00000298
        /*04a4*/ 	.short	0x0100
        /*04a6*/ 	.byte	0x06
	.zero		1


	//   ....[60]....
        /*04a8*/ 	.word	0x000009d0
        /*04ac*/ 	.word	0x000000ff
        /*04b0*/ 	.word	0x000000f0
        /*04b4*/ 	.short	0x0100
        /*04b6*/ 	.byte	0x06
	.zero		1


	//   ....[61]....
        /*04b8*/ 	.word	0x000009e0
        /*04bc*/ 	.word	0x000000ff
        /*04c0*/ 	.word	0x000002a0
        /*04c4*/ 	.short	0x0100
        /*04c6*/ 	.byte	0x06
	.zero		1


	//   ....[62]....
        /*04c8*/ 	.word	0x000009f0
        /*04cc*/ 	.word	0x000000ff
        /*04d0*/ 	.word	0x000000f8
        /*04d4*/ 	.short	0x0100
        /*04d6*/ 	.byte	0x06
	.zero		1


	//   ....[63]....
        /*04d8*/ 	.word	0x00000a00
        /*04dc*/ 	.word	0x000000ff
        /*04e0*/ 	.word	0x000002a8
        /*04e4*/ 	.short	0x0100
        /*04e6*/ 	.byte	0x06
	.zero		1


	//   ....[64]....
        /*04e8*/ 	.word	0x00000a10
        /*04ec*/ 	.word	0x000000ff
        /*04f0*/ 	.word	0x00000100
        /*04f4*/ 	.short	0x0100
        /*04f6*/ 	.byte	0x06
	.zero		1


	//   ....[65]....
        /*04f8*/ 	.word	0x00000a20
        /*04fc*/ 	.word	0x000000ff
        /*0500*/ 	.word	0x000002b0
        /*0504*/ 	.short	0x0100
        /*0506*/ 	.byte	0x06
	.zero		1


	//   ....[66]....
        /*0508*/ 	.word	0x00000a30
        /*050c*/ 	.word	0x000000ff
        /*0510*/ 	.word	0x00000108
        /*0514*/ 	.short	0x0100
        /*0516*/ 	.byte	0x06
	.zero		1


	//   ....[67]....
        /*0518*/ 	.word	0x00000a40
        /*051c*/ 	.word	0x000000ff
        /*0520*/ 	.word	0x000002b8
        /*0524*/ 	.short	0x0100
        /*0526*/ 	.byte	0x06
	.zero		1


	//   ....[68]....
        /*0528*/ 	.word	0x00000a50
        /*052c*/ 	.word	0x000000ff
        /*0530*/ 	.word	0x00000110
        /*0534*/ 	.short	0x0100
        /*0536*/ 	.byte	0x06
	.zero		1


	//   ....[69]....
        /*0538*/ 	.word	0x00000a60
        /*053c*/ 	.word	0x000000ff
        /*0540*/ 	.word	0x000002c0
        /*0544*/ 	.short	0x0100
        /*0546*/ 	.byte	0x06
	.zero		1


	//   ....[70]....
        /*0548*/ 	.word	0x00000a70
        /*054c*/ 	.word	0x000000ff
        /*0550*/ 	.word	0x00000118
        /*0554*/ 	.short	0x0100
        /*0556*/ 	.byte	0x06
	.zero		1


	//   ....[71]....
        /*0558*/ 	.word	0x00000a80
        /*055c*/ 	.word	0x000000ff
        /*0560*/ 	.word	0x000002c8
        /*0564*/ 	.short	0x0100
        /*0566*/ 	.byte	0x06
	.zero		1


	//   ....[72]....
        /*0568*/ 	.word	0x00000a90
        /*056c*/ 	.word	0x000000ff
        /*0570*/ 	.word	0x00000120
        /*0574*/ 	.short	0x0100
        /*0576*/ 	.byte	0x06
	.zero		1


	//   ....[73]....
        /*0578*/ 	.word	0x00000aa0
        /*057c*/ 	.word	0x000000ff
        /*0580*/ 	.word	0x000002d0
        /*0584*/ 	.short	0x0100
        /*0586*/ 	.byte	0x06
	.zero		1


	//   ....[74]....
        /*0588*/ 	.word	0x00000ab0
        /*058c*/ 	.word	0x000000ff
        /*0590*/ 	.word	0x00000128
        /*0594*/ 	.short	0x0100
        /*0596*/ 	.byte	0x06
	.zero		1


	//   ....[75]....
        /*0598*/ 	.word	0x00000ac0
        /*059c*/ 	.word	0x000000ff
        /*05a0*/ 	.word	0x000002d8
        /*05a4*/ 	.short	0x0100
        /*05a6*/ 	.byte	0x06
	.zero		1


	//   ....[76]....
        /*05a8*/ 	.word	0x00000ad0
        /*05ac*/ 	.word	0x000000ff
        /*05b0*/ 	.word	0x00000130
        /*05b4*/ 	.short	0x0100
        /*05b6*/ 	.byte	0x06
	.zero		1


	//   ....[77]....
        /*05b8*/ 	.word	0x00000ae0
        /*05bc*/ 	.word	0x000000ff
        /*05c0*/ 	.word	0x000002e0
        /*05c4*/ 	.short	0x0100
        /*05c6*/ 	.byte	0x06
	.zero		1


	//   ....[78]....
        /*05c8*/ 	.word	0x00000af0
        /*05cc*/ 	.word	0x000000ff
        /*05d0*/ 	.word	0x00000138
        /*05d4*/ 	.short	0x0100
        /*05d6*/ 	.byte	0x06
	.zero		1


	//   ....[79]....
        /*05d8*/ 	.word	0x00000b00
        /*05dc*/ 	.word	0x000000ff
        /*05e0*/ 	.word	0x000002e8
        /*05e4*/ 	.short	0x0100
        /*05e6*/ 	.byte	0x06
	.zero		1


	//   ....[80]....
        /*05e8*/ 	.word	0x00000b10
        /*05ec*/ 	.word	0x000000ff
        /*05f0*/ 	.word	0x00000140
        /*05f4*/ 	.short	0x0100
        /*05f6*/ 	.byte	0x06
	.zero		1


	//   ....[81]....
        /*05f8*/ 	.word	0x00000b20
        /*05fc*/ 	.word	0x000000ff
        /*0600*/ 	.word	0x000002f0
        /*0604*/ 	.short	0x0100
        /*0606*/ 	.byte	0x06
	.zero		1


	//   ....[82]....
        /*0608*/ 	.word	0x00000b30
        /*060c*/ 	.word	0x000000ff
        /*0610*/ 	.word	0x00000148
        /*0614*/ 	.short	0x0100
        /*0616*/ 	.byte	0x06
	.zero		1


	//   ....[83]....
        /*0618*/ 	.word	0x00000b40
        /*061c*/ 	.word	0x000000ff
        /*0620*/ 	.word	0x000002f8
        /*0624*/ 	.short	0x0100
        /*0626*/ 	.byte	0x06
	.zero		1


	//   ....[84]....
        /*0628*/ 	.word	0x00000b50
        /*062c*/ 	.word	0x000000ff
        /*0630*/ 	.word	0x00000150
        /*0634*/ 	.short	0x0100
        /*0636*/ 	.byte	0x06
	.zero		1


	//   ....[85]....
        /*0638*/ 	.word	0x00000b60
        /*063c*/ 	.word	0x000000ff
        /*0640*/ 	.word	0x00000300
        /*0644*/ 	.short	0x0100
        /*0646*/ 	.byte	0x06
	.zero		1


	//   ....[86]....
        /*0648*/ 	.word	0x00000b70
        /*064c*/ 	.word	0x000000ff
        /*0650*/ 	.word	0x00000158
        /*0654*/ 	.short	0x0100
        /*0656*/ 	.byte	0x06
	.zero		1


	//   ....[87]....
        /*0658*/ 	.word	0x00000b80
        /*065c*/ 	.word	0x000000ff
        /*0660*/ 	.word	0x00000308
        /*0664*/ 	.short	0x0100
        /*0666*/ 	.byte	0x06
	.zero		1


	//   ....[88]....
        /*0668*/ 	.word	0x00000b90
        /*066c*/ 	.word	0x000000ff
        /*0670*/ 	.word	0x00000160
        /*0674*/ 	.short	0x0100
        /*0676*/ 	.byte	0x06
	.zero		1


	//   ....[89]....
        /*0678*/ 	.word	0x00000ba0
        /*067c*/ 	.word	0x000000ff
        /*0680*/ 	.word	0x00000310
        /*0684*/ 	.short	0x0100
        /*0686*/ 	.byte	0x06
	.zero		1


	//   ....[90]....
        /*0688*/ 	.word	0x00000bb0
        /*068c*/ 	.word	0x000000ff
        /*0690*/ 	.word	0x00000168
        /*0694*/ 	.short	0x0100
        /*0696*/ 	.byte	0x06
	.zero		1


	//   ....[91]....
        /*0698*/ 	.word	0x00000bc0
        /*069c*/ 	.word	0x000000ff
        /*06a0*/ 	.word	0x00000318
        /*06a4*/ 	.short	0x0100
        /*06a6*/ 	.byte	0x06
	.zero		1


	//   ....[92]....
        /*06a8*/ 	.word	0x00000bd0
        /*06ac*/ 	.word	0x000000ff
        /*06b0*/ 	.word	0x00000170
        /*06b4*/ 	.short	0x0100
        /*06b6*/ 	.byte	0x06
	.zero		1


	//   ....[93]....
        /*06b8*/ 	.word	0x00000be0
        /*06bc*/ 	.word	0x000000ff
        /*06c0*/ 	.word	0x00000320
        /*06c4*/ 	.short	0x0100
        /*06c6*/ 	.byte	0x06
	.zero		1


	//   ....[94]....
        /*06c8*/ 	.word	0x00000bf0
        /*06cc*/ 	.word	0x000000ff
        /*06d0*/ 	.word	0x00000178
        /*06d4*/ 	.short	0x0100
        /*06d6*/ 	.byte	0x06
	.zero		1


	//   ....[95]....
        /*06d8*/ 	.word	0x00000c00
        /*06dc*/ 	.word	0x000000ff
        /*06e0*/ 	.word	0x00000328
        /*06e4*/ 	.short	0x0100
        /*06e6*/ 	.byte	0x06
	.zero		1


	//   ....[96]....
        /*06e8*/ 	.word	0x00000c10
        /*06ec*/ 	.word	0x000000ff
        /*06f0*/ 	.word	0x00000180
        /*06f4*/ 	.short	0x0100
        /*06f6*/ 	.byte	0x06
	.zero		1


	//   ....[97]....
        /*06f8*/ 	.word	0x00000c20
        /*06fc*/ 	.word	0x000000ff
        /*0700*/ 	.word	0x00000330
        /*0704*/ 	.short	0x0100
        /*0706*/ 	.byte	0x06
	.zero		1


	//   ....[98]....
        /*0708*/ 	.word	0x00000c30
        /*070c*/ 	.word	0x000000ff
        /*0710*/ 	.word	0x00000188
        /*0714*/ 	.short	0x0100
        /*0716*/ 	.byte	0x06
	.zero		1


	//   ....[99]....
        /*0718*/ 	.word	0x00000c40
        /*071c*/ 	.word	0x000000ff
        /*0720*/ 	.word	0x00000338
        /*0724*/ 	.short	0x0100
        /*0726*/ 	.byte	0x06
	.zero		1


	//   ....[100]....
        /*0728*/ 	.word	0x00000c50
        /*072c*/ 	.word	0x000000ff
        /*0730*/ 	.word	0x00000190
        /*0734*/ 	.short	0x0100
        /*0736*/ 	.byte	0x06
	.zero		1


	//   ....[101]....
        /*0738*/ 	.word	0x00000c60
        /*073c*/ 	.word	0x000000ff
        /*0740*/ 	.word	0x00000340
        /*0744*/ 	.short	0x0100
        /*0746*/ 	.byte	0x06
	.zero		1


	//   ....[102]....
        /*0748*/ 	.word	0x00000c70
        /*074c*/ 	.word	0x000000ff
        /*0750*/ 	.word	0x00000198
        /*0754*/ 	.short	0x0100
        /*0756*/ 	.byte	0x06
	.zero		1


	//   ....[103]....
        /*0758*/ 	.word	0x00000c80
        /*075c*/ 	.word	0x000000ff
        /*0760*/ 	.word	0x00000348
        /*0764*/ 	.short	0x0100
        /*0766*/ 	.byte	0x06
	.zero		1


	//   ....[104]....
        /*0768*/ 	.word	0x00000c90
        /*076c*/ 	.word	0x000000ff
        /*0770*/ 	.word	0x000001a0
        /*0774*/ 	.short	0x0100
        /*0776*/ 	.byte	0x06
	.zero		1


	//   ....[105]....
        /*0778*/ 	.word	0x00000ca0
        /*077c*/ 	.word	0x000000ff
        /*0780*/ 	.word	0x00000350
        /*0784*/ 	.short	0x0100
        /*0786*/ 	.byte	0x06
	.zero		1


	//   ....[106]....
        /*0788*/ 	.word	0x00000cb0
        /*078c*/ 	.word	0x000000ff
        /*0790*/ 	.word	0x000001a8
        /*0794*/ 	.short	0x0100
        /*0796*/ 	.byte	0x06
	.zero		1


	//   ....[107]....
        /*0798*/ 	.word	0x00000cc0
        /*079c*/ 	.word	0x000000ff
        /*07a0*/ 	.word	0x00000358
        /*07a4*/ 	.short	0x0100
        /*07a6*/ 	.byte	0x06
	.zero		1


	//   ....[108]....
        /*07a8*/ 	.word	0x00000e00
        /*07ac*/ 	.word	0x000000ff
        /*07b0*/ 	.word	0x00000360
        /*07b4*/ 	.short	0x0100
        /*07b6*/ 	.byte	0x06
	.zero		1


	//   ....[109]....
        /*07b8*/ 	.word	0x00000e10
        /*07bc*/ 	.word	0x000000ff
        /*07c0*/ 	.word	0x00000368
        /*07c4*/ 	.short	0x0100
        /*07c6*/ 	.byte	0x06
	.zero		1


	//   ....[110]....
        /*07c8*/ 	.word	0x00000f00
        /*07cc*/ 	.word	0x000000ff
        /*07d0*/ 	.word	0x00000370
        /*07d4*/ 	.short	0x0100
        /*07d6*/ 	.byte	0x05
	.zero		1


	//   ....[111]....
        /*07d8*/ 	.word	0x00000f10
        /*07dc*/ 	.word	0x000000ff
        /*07e0*/ 	.word	0x00000378
        /*07e4*/ 	.short	0x0100
        /*07e6*/ 	.byte	0x05
	.zero		1


	//   ....[112]....
        /*07e8*/ 	.word	0x00001050
        /*07ec*/ 	.word	0x000000ff
        /*07f0*/ 	.word	0x00000380
        /*07f4*/ 	.short	0x0100
        /*07f6*/ 	.byte	0x05
	.zero		1


	//   ....[113]....
        /*07f8*/ 	.word	0x00001060
        /*07fc*/ 	.word	0x000000ff
        /*0800*/ 	.word	0x00000390
        /*0804*/ 	.short	0x0100
        /*0806*/ 	.byte	0x05
	.zero		1


	//   ....[114]....
        /*0808*/ 	.word	0x00001070
        /*080c*/ 	.word	0x000000ff
        /*0810*/ 	.word	0x00000388
        /*0814*/ 	.short	0x0100
        /*0816*/ 	.byte	0x05
	.zero		1


	//   ....[115]....
        /*0818*/ 	.word	0x00001080
        /*081c*/ 	.word	0x000000ff
        /*0820*/ 	.word	0x00000398
        /*0824*/ 	.short	0x0100
        /*0826*/ 	.byte	0x05
	.zero		1


	//   ....[116]....
        /*0828*/ 	.word	0x000011b0
        /*082c*/ 	.word	0x000000ff
        /*0830*/ 	.word	0x000003a0
        /*0834*/ 	.short	0x0100
        /*0836*/ 	.byte	0x06
	.zero		1


	//   ....[117]....
        /*0838*/ 	.word	0x000011c0
        /*083c*/ 	.word	0x000000ff
        /*0840*/ 	.word	0x000003c0
        /*0844*/ 	.short	0x0100
        /*0846*/ 	.byte	0x06
	.zero		1


	//   ....[118]....
        /*0848*/ 	.word	0x000011d0
        /*084c*/ 	.word	0x000000ff
        /*0850*/ 	.word	0x000003a8
        /*0854*/ 	.short	0x0100
        /*0856*/ 	.byte	0x06
	.zero		1


	//   ....[119]....
        /*0858*/ 	.word	0x000011e0
        /*085c*/ 	.word	0x000000ff
        /*0860*/ 	.word	0x000003c8
        /*0864*/ 	.short	0x0100
        /*0866*/ 	.byte	0x06
	.zero		1


	//   ....[120]....
        /*0868*/ 	.word	0x000011f0
        /*086c*/ 	.word	0x000000ff
        /*0870*/ 	.word	0x000003b0
        /*0874*/ 	.short	0x0100
        /*0876*/ 	.byte	0x06
	.zero		1


	//   ....[121]....
        /*0878*/ 	.word	0x00001200
        /*087c*/ 	.word	0x000000ff
        /*0880*/ 	.word	0x000003d0
        /*0884*/ 	.short	0x0100
        /*0886*/ 	.byte	0x06
	.zero		1


	//   ....[122]....
        /*0888*/ 	.word	0x00001210
        /*088c*/ 	.word	0x000000ff
        /*0890*/ 	.word	0x000003b8
        /*0894*/ 	.short	0x0100
        /*0896*/ 	.byte	0x06
	.zero		1


	//   ....[123]....
        /*0898*/ 	.word	0x00001220
        /*089c*/ 	.word	0x000000ff
        /*08a0*/ 	.word	0x000003d8
        /*08a4*/ 	.short	0x0100
        /*08a6*/ 	.byte	0x06
	.zero		1


	//   ....[124]....
        /*08a8*/ 	.word	0x00001310
        /*08ac*/ 	.word	0x000000ff
        /*08b0*/ 	.word	0x000003e0
        /*08b4*/ 	.short	0x0100
        /*08b6*/ 	.byte	0x05
	.zero		1


	//   ....[125]....
        /*08b8*/ 	.word	0x00001320
        /*08bc*/ 	.word	0x000000ff
        /*08c0*/ 	.word	0x000003f0
        /*08c4*/ 	.short	0x0100
        /*08c6*/ 	.byte	0x05
	.zero		1


	//   ....[126]....
        /*08c8*/ 	.word	0x00001330
        /*08cc*/ 	.word	0x000000ff
        /*08d0*/ 	.word	0x000003e8
        /*08d4*/ 	.short	0x0100
        /*08d6*/ 	.byte	0x05
	.zero		1


	//   ....[127]....
        /*08d8*/ 	.word	0x00001340
        /*08dc*/ 	.word	0x000000ff
        /*08e0*/ 	.word	0x000003f8
        /*08e4*/ 	.short	0x0100
        /*08e6*/ 	.byte	0x05
	.zero		1


	//   ....[128]....
        /*08e8*/ 	.word	0x00002000
        /*08ec*/ 	.word	0x00000000
        /*08f0*/ 	.word	0x000003f0
        /*08f4*/ 	.short	0x010a
        /*08f6*/ 	.byte	0xff
	.zero		1


	//   ....[129]....
        /*08f8*/ 	.word	0x00002030
        /*08fc*/ 	.word	0x00000000
        /*0900*/ 	.word	0x000003e0
        /*0904*/ 	.short	0x0101
        /*0906*/ 	.byte	0xff
	.zero		1


	//   ....[130]....
        /*0908*/ 	.word	0x00002110
        /*090c*/ 	.word	0x000000ff
        /*0910*/ 	.word	0x000001b0
        /*0914*/ 	.short	0x010a
        /*0916*/ 	.byte	0x04
	.zero		1


	//   ....[131]....
        /*0918*/ 	.word	0x00002190
        /*091c*/ 	.word	0x000000ff
        /*0920*/ 	.word	0x000001b0
        /*0924*/ 	.short	0x010a
        /*0926*/ 	.byte	0x21
	.zero		1


	//   ....[132]....
        /*0928*/ 	.word	0x00002320
        /*092c*/ 	.word	0x000000ff
        /*0930*/ 	.word	0x000001b0
        /*0934*/ 	.short	0x010a
        /*0936*/ 	.byte	0x05
	.zero		1


	//   ....[133]....
        /*0938*/ 	.word	0x00002460
        /*093c*/ 	.word	0x000000ff
        /*0940*/ 	.word	0x00000378
        /*0944*/ 	.short	0x0101
        /*0946*/ 	.byte	0x1a
	.zero		1


	//   ....[134]....
        /*0948*/ 	.word	0x00002480
        /*094c*/ 	.word	0x000000ff
        /*0950*/ 	.word	0x000001b0
        /*0954*/ 	.short	0x010a
        /*0956*/ 	.byte	0x04
	.zero		1


	//   ....[135]....
        /*0958*/ 	.word	0x00002500
        /*095c*/ 	.word	0x000000ff
        /*0960*/ 	.word	0x000001b0
        /*0964*/ 	.short	0x010a
        /*0966*/ 	.byte	0x11
	.zero		1


	//   ....[136]....
        /*0968*/ 	.word	0x00002690
        /*096c*/ 	.word	0x000000ff
        /*0970*/ 	.word	0x000001b0
        /*0974*/ 	.short	0x010a
        /*0976*/ 	.byte	0x04
	.zero		1


	//   ....[137]....
        /*0978*/ 	.word	0x00002800
        /*097c*/ 	.word	0x00000003
        /*0980*/ 	.word	0x00000380
        /*0984*/ 	.short	0x010a
        /*0986*/ 	.byte	0xff
	.zero		1


	//   ....[138]....
        /*0988*/ 	.word	0x00002950
        /*098c*/ 	.word	0x00000000
        /*0990*/ 	.word	0x00000000
        /*0994*/ 	.short	0x0101
        /*0996*/ 	.byte	0xff
	.zero		1


	//   ....[139]....
        /*0998*/ 	.word	0x00002e70
        /*099c*/ 	.word	0x000000ff
        /*09a0*/ 	.word	0x00000000
        /*09a4*/ 	.short	0x010a
        /*09a6*/ 	.byte	0x04
	.zero		1


	//   ....[140]....
        /*09a8*/ 	.word	0x00002f00
        /*09ac*/ 	.word	0x000000ff
        /*09b0*/ 	.word	0x00000000
        /*09b4*/ 	.short	0x010a
        /*09b6*/ 	.byte	0x04
	.zero		1


	//   ....[141]....
        /*09b8*/ 	.word	0x00002f90
        /*09bc*/ 	.word	0x000000ff
        /*09c0*/ 	.word	0x00000000
        /*09c4*/ 	.short	0x010a
        /*09c6*/ 	.byte	0x04
	.zero		1


	//   ....[142]....
        /*09c8*/ 	.word	0x00003020
        /*09cc*/ 	.word	0x000000ff
        /*09d0*/ 	.word	0x00000000
        /*09d4*/ 	.short	0x010a
        /*09d6*/ 	.byte	0x04
	.zero		1


	//   ....[143]....
        /*09d8*/ 	.word	0x000030b0
        /*09dc*/ 	.word	0x000000ff
        /*09e0*/ 	.word	0x00000000
        /*09e4*/ 	.short	0x010a
        /*09e6*/ 	.byte	0x04
	.zero		1


	//   ....[144]....
        /*09e8*/ 	.word	0x00003140
        /*09ec*/ 	.word	0x000000ff
        /*09f0*/ 	.word	0x00000000
        /*09f4*/ 	.short	0x010a
        /*09f6*/ 	.byte	0x04
	.zero		1


	//   ....[145]....
        /*09f8*/ 	.word	0x000031d0
        /*09fc*/ 	.word	0x000000ff
        /*0a00*/ 	.word	0x00000000
        /*0a04*/ 	.short	0x010a
        /*0a06*/ 	.byte	0x04
	.zero		1


	//   ....[146]....
        /*0a08*/ 	.word	0x00003260
        /*0a0c*/ 	.word	0x000000ff
        /*0a10*/ 	.word	0x00000000
        /*0a14*/ 	.short	0x010a
        /*0a16*/ 	.byte	0x04
	.zero		1


	//   ....[147]....
        /*0a18*/ 	.word	0x000032f0
        /*0a1c*/ 	.word	0x000000ff
        /*0a20*/ 	.word	0x00000000
        /*0a24*/ 	.short	0x010a
        /*0a26*/ 	.byte	0x04
	.zero		1


	//   ....[148]....
        /*0a28*/ 	.word	0x00003380
        /*0a2c*/ 	.word	0x000000ff
        /*0a30*/ 	.word	0x00000000
        /*0a34*/ 	.short	0x010a
        /*0a36*/ 	.byte	0x04
	.zero		1


	//   ....[149]....
        /*0a38*/ 	.word	0x00003410
        /*0a3c*/ 	.word	0x000000ff
        /*0a40*/ 	.word	0x00000000
        /*0a44*/ 	.short	0x010a
        /*0a46*/ 	.byte	0x04
	.zero		1


	//   ....[150]....
        /*0a48*/ 	.word	0x000034a0
        /*0a4c*/ 	.word	0x000000ff
        /*0a50*/ 	.word	0x00000000
        /*0a54*/ 	.short	0x010a
        /*0a56*/ 	.byte	0x04
	.zero		1


	//   ....[151]....
        /*0a58*/ 	.word	0x00003530
        /*0a5c*/ 	.word	0x000000ff
        /*0a60*/ 	.word	0x00000000
        /*0a64*/ 	.short	0x010a
        /*0a66*/ 	.byte	0x04
	.zero		1


	//   ....[152]....
        /*0a68*/ 	.word	0x000035c0
        /*0a6c*/ 	.word	0x000000ff
        /*0a70*/ 	.word	0x00000000
        /*0a74*/ 	.short	0x010a
        /*0a76*/ 	.byte	0x04
	.zero		1


	//   ....[153]....
        /*0a78*/ 	.word	0x00003650
        /*0a7c*/ 	.word	0x000000ff
        /*0a80*/ 	.word	0x00000000
        /*0a84*/ 	.short	0x010a
        /*0a86*/ 	.byte	0x04
	.zero		1


	//   ....[154]....
        /*0a88*/ 	.word	0x000036e0
        /*0a8c*/ 	.word	0x000000ff
        /*0a90*/ 	.word	0x00000000
        /*0a94*/ 	.short	0x010a
        /*0a96*/ 	.byte	0x04
	.zero		1


	//   ....[155]....
        /*0a98*/ 	.word	0x00003770
        /*0a9c*/ 	.word	0x000000ff
        /*0aa0*/ 	.word	0x00000000
        /*0aa4*/ 	.short	0x010a
        /*0aa6*/ 	.byte	0x04
	.zero		1


	//   ....[156]....
        /*0aa8*/ 	.word	0x00003800
        /*0aac*/ 	.word	0x000000ff
        /*0ab0*/ 	.word	0x00000000
        /*0ab4*/ 	.short	0x010a
        /*0ab6*/ 	.byte	0x04
	.zero		1


	//   ....[157]....
        /*0ab8*/ 	.word	0x00003890
        /*0abc*/ 	.word	0x000000ff
        /*0ac0*/ 	.word	0x00000000
        /*0ac4*/ 	.short	0x010a
        /*0ac6*/ 	.byte	0x04
	.zero		1


	//   ....[158]....
        /*0ac8*/ 	.word	0x00003920
        /*0acc*/ 	.word	0x000000ff
        /*0ad0*/ 	.word	0x00000000
        /*0ad4*/ 	.short	0x010a
        /*0ad6*/ 	.byte	0x04
	.zero		1


	//   ....[159]....
        /*0ad8*/ 	.word	0x000039b0
        /*0adc*/ 	.word	0x000000ff
        /*0ae0*/ 	.word	0x00000000
        /*0ae4*/ 	.short	0x010a
        /*0ae6*/ 	.byte	0x04
	.zero		1


	//   ....[160]....
        /*0ae8*/ 	.word	0x00003a40
        /*0aec*/ 	.word	0x000000ff
        /*0af0*/ 	.word	0x00000000
        /*0af4*/ 	.short	0x010a
        /*0af6*/ 	.byte	0x04
	.zero		1


	//   ....[161]....
        /*0af8*/ 	.word	0x00003ad0
        /*0afc*/ 	.word	0x000000ff
        /*0b00*/ 	.word	0x00000000
        /*0b04*/ 	.short	0x010a
        /*0b06*/ 	.byte	0x04
	.zero		1


	//   ....[162]....
        /*0b08*/ 	.word	0x00003b60
        /*0b0c*/ 	.word	0x000000ff
        /*0b10*/ 	.word	0x00000000
        /*0b14*/ 	.short	0x010a
        /*0b16*/ 	.byte	0x04
	.zero		1


	//   ....[163]....
        /*0b18*/ 	.word	0x00003bf0
        /*0b1c*/ 	.word	0x000000ff
        /*0b20*/ 	.word	0x00000000
        /*0b24*/ 	.short	0x010a
        /*0b26*/ 	.byte	0x04
	.zero		1


	//   ....[164]....
        /*0b28*/ 	.word	0x00003c80
        /*0b2c*/ 	.word	0x000000ff
        /*0b30*/ 	.word	0x00000000
        /*0b34*/ 	.short	0x010a
        /*0b36*/ 	.byte	0x04
	.zero		1


	//   ....[165]....
        /*0b38*/ 	.word	0x00003d10
        /*0b3c*/ 	.word	0x000000ff
        /*0b40*/ 	.word	0x00000000
        /*0b44*/ 	.short	0x010a
        /*0b46*/ 	.byte	0x04
	.zero		1


	//   ....[166]....
        /*0b48*/ 	.word	0x00003da0
        /*0b4c*/ 	.word	0x000000ff
        /*0b50*/ 	.word	0x00000000
        /*0b54*/ 	.short	0x010a
        /*0b56*/ 	.byte	0x04
	.zero		1


	//   ....[167]....
        /*0b58*/ 	.word	0x00003e30
        /*0b5c*/ 	.word	0x000000ff
        /*0b60*/ 	.word	0x00000000
        /*0b64*/ 	.short	0x010a
        /*0b66*/ 	.byte	0x04
	.zero		1


	//   ....[168]....
        /*0b68*/ 	.word	0x00003ec0
        /*0b6c*/ 	.word	0x000000ff
        /*0b70*/ 	.word	0x00000000
        /*0b74*/ 	.short	0x010a
        /*0b76*/ 	.byte	0x04
	.zero		1


	//   ....[169]....
        /*0b78*/ 	.word	0x00003f50
        /*0b7c*/ 	.word	0x000000ff
        /*0b80*/ 	.word	0x00000000
        /*0b84*/ 	.short	0x010a
        /*0b86*/ 	.byte	0x04
	.zero		1


	//   ....[170]....
        /*0b88*/ 	.word	0x00003fe0
        /*0b8c*/ 	.word	0x000000ff
        /*0b90*/ 	.word	0x00000000
        /*0b94*/ 	.short	0x010a
        /*0b96*/ 	.byte	0x04
	.zero		1


	//   ....[171]....
        /*0b98*/ 	.word	0x00004070
        /*0b9c*/ 	.word	0x000000ff
        /*0ba0*/ 	.word	0x00000000
        /*0ba4*/ 	.short	0x010a
        /*0ba6*/ 	.byte	0x04
	.zero		1


	//   ....[172]....
        /*0ba8*/ 	.word	0x00004100
        /*0bac*/ 	.word	0x000000ff
        /*0bb0*/ 	.word	0x00000000
        /*0bb4*/ 	.short	0x010a
        /*0bb6*/ 	.byte	0x04
	.zero		1


	//   ....[173]....
        /*0bb8*/ 	.word	0x00004190
        /*0bbc*/ 	.word	0x000000ff
        /*0bc0*/ 	.word	0x00000000
        /*0bc4*/ 	.short	0x010a
        /*0bc6*/ 	.byte	0x04
	.zero		1


	//   ....[174]....
        /*0bc8*/ 	.word	0x00004220
        /*0bcc*/ 	.word	0x000000ff
        /*0bd0*/ 	.word	0x00000000
        /*0bd4*/ 	.short	0x010a
        /*0bd6*/ 	.byte	0x04
	.zero		1


	//   ....[175]....
        /*0bd8*/ 	.word	0x000042b0
        /*0bdc*/ 	.word	0x000000ff
        /*0be0*/ 	.word	0x00000000
        /*0be4*/ 	.short	0x010a
        /*0be6*/ 	.byte	0x04
	.zero		1


	//   ....[176]....
        /*0be8*/ 	.word	0x00004340
        /*0bec*/ 	.word	0x000000ff
        /*0bf0*/ 	.word	0x00000000
        /*0bf4*/ 	.short	0x010a
        /*0bf6*/ 	.byte	0x04
	.zero		1


	//   ....[177]....
        /*0bf8*/ 	.word	0x000043d0
        /*0bfc*/ 	.word	0x000000ff
        /*0c00*/ 	.word	0x00000000
        /*0c04*/ 	.short	0x010a
        /*0c06*/ 	.byte	0x04
	.zero		1


	//   ....[178]....
        /*0c08*/ 	.word	0x00004460
        /*0c0c*/ 	.word	0x000000ff
        /*0c10*/ 	.word	0x00000000
        /*0c14*/ 	.short	0x010a
        /*0c16*/ 	.byte	0x04
	.zero		1


	//   ....[179]....
        /*0c18*/ 	.word	0x000044f0
        /*0c1c*/ 	.word	0x000000ff
        /*0c20*/ 	.word	0x00000000
        /*0c24*/ 	.short	0x010a
        /*0c26*/ 	.byte	0x04
	.zero		1


	//   ....[180]....
        /*0c28*/ 	.word	0x00004580
        /*0c2c*/ 	.word	0x000000ff
        /*0c30*/ 	.word	0x00000000
        /*0c34*/ 	.short	0x010a
        /*0c36*/ 	.byte	0x04
	.zero		1


	//   ....[181]....
        /*0c38*/ 	.word	0x00004610
        /*0c3c*/ 	.word	0x000000ff
        /*0c40*/ 	.word	0x00000000
        /*0c44*/ 	.short	0x010a
        /*0c46*/ 	.byte	0x04
	.zero		1


	//   ....[182]....
        /*0c48*/ 	.word	0x000046a0
        /*0c4c*/ 	.word	0x000000ff
        /*0c50*/ 	.word	0x00000000
        /*0c54*/ 	.short	0x010a
        /*0c56*/ 	.byte	0x04
	.zero		1


	//   ....[183]....
        /*0c58*/ 	.word	0x00004730
        /*0c5c*/ 	.word	0x000000ff
        /*0c60*/ 	.word	0x00000000
        /*0c64*/ 	.short	0x010a
        /*0c66*/ 	.byte	0x04
	.zero		1


	//   ....[184]....
        /*0c68*/ 	.word	0x000047c0
        /*0c6c*/ 	.word	0x000000ff
        /*0c70*/ 	.word	0x00000000
        /*0c74*/ 	.short	0x010a
        /*0c76*/ 	.byte	0x04
	.zero		1


	//   ....[185]....
        /*0c78*/ 	.word	0x00004850
        /*0c7c*/ 	.word	0x000000ff
        /*0c80*/ 	.word	0x00000000
        /*0c84*/ 	.short	0x010a
        /*0c86*/ 	.byte	0x04
	.zero		1


	//   ....[186]....
        /*0c88*/ 	.word	0x000048e0
        /*0c8c*/ 	.word	0x000000ff
        /*0c90*/ 	.word	0x00000000
        /*0c94*/ 	.short	0x010a
        /*0c96*/ 	.byte	0x04
	.zero		1


	//   ....[187]....
        /*0c98*/ 	.word	0x00004970
        /*0c9c*/ 	.word	0x000000ff
        /*0ca0*/ 	.word	0x00000000
        /*0ca4*/ 	.short	0x010a
        /*0ca6*/ 	.byte	0x04
	.zero		1


	//   ....[188]....
        /*0ca8*/ 	.word	0x00004a00
        /*0cac*/ 	.word	0x000000ff
        /*0cb0*/ 	.word	0x00000000
        /*0cb4*/ 	.short	0x010a
        /*0cb6*/ 	.byte	0x04
	.zero		1


	//   ....[189]....
        /*0cb8*/ 	.word	0x00004a90
        /*0cbc*/ 	.word	0x000000ff
        /*0cc0*/ 	.word	0x00000000
        /*0cc4*/ 	.short	0x010a
        /*0cc6*/ 	.byte	0x04
	.zero		1


	//   ....[190]....
        /*0cc8*/ 	.word	0x00004b20
        /*0ccc*/ 	.word	0x000000ff
        /*0cd0*/ 	.word	0x00000000
        /*0cd4*/ 	.short	0x010a
        /*0cd6*/ 	.byte	0x04
	.zero		1


	//   ....[191]....
        /*0cd8*/ 	.word	0x00004bb0
        /*0cdc*/ 	.word	0x000000ff
        /*0ce0*/ 	.word	0x00000000
        /*0ce4*/ 	.short	0x010a
        /*0ce6*/ 	.byte	0x04
	.zero		1


	//   ....[192]....
        /*0ce8*/ 	.word	0x00004c50
        /*0cec*/ 	.word	0x00000000
        /*0cf0*/ 	.word	0x00000000
        /*0cf4*/ 	.short	0x010a
        /*0cf6*/ 	.byte	0xff
	.zero		1


	//   ....[193]....
        /*0cf8*/ 	.word	0x00004d70
        /*0cfc*/ 	.word	0x00000002
        /*0d00*/ 	.word	0x000003e0
        /*0d04*/ 	.short	0x010a
        /*0d06*/ 	.byte	0xff
	.zero		1


	//   ....[194]....
        /*0d08*/ 	.word	0x00004de0
        /*0d0c*/ 	.word	0x00000002
        /*0d10*/ 	.word	0x00000000
        /*0d14*/ 	.short	0x0101
        /*0d16*/ 	.byte	0xff
	.zero		1


	//   ....[195]....
        /*0d18*/ 	.word	0x00004e00
        /*0d1c*/ 	.word	0x000000ff
        /*0d20*/ 	.word	0x00000390
        /*0d24*/ 	.short	0x010a
        /*0d26*/ 	.byte	0x05
	.zero		1


	//   ....[196]....
        /*0d28*/ 	.word	0x00004f20
        /*0d2c*/ 	.word	0x00000002
        /*0d30*/ 	.word	0x00000380
        /*0d34*/ 	.short	0x010a
        /*0d36*/ 	.byte	0xff
	.zero		1


	//   ....[197]....
        /*0d38*/ 	.word	0x00005020
        /*0d3c*/ 	.word	0x00000002
        /*0d40*/ 	.word	0x00000000
        /*0d44*/ 	.short	0x0101
        /*0d46*/ 	.byte	0xff
	.zero		1


	//   ....[198]....
        /*0d48*/ 	.word	0x000050b0
        /*0d4c*/ 	.word	0x000000ff
        /*0d50*/ 	.word	0x00000390
        /*0d54*/ 	.short	0x0106
        /*0d56*/ 	.byte	0x05
	.zero		1


	//   ....[199]....
        /*0d58*/ 	.word	0x000050d0
        /*0d5c*/ 	.word	0x000000ff
        /*0d60*/ 	.word	0x00000390
        /*0d64*/ 	.short	0x010a
        /*0d66*/ 	.byte	0x05
	.zero		1


	//   ....[200]....
        /*0d68*/ 	.word	0x00005160
        /*0d6c*/ 	.word	0x000000ff
        /*0d70*/ 	.word	0x00000390
        /*0d74*/ 	.short	0x0106
        /*0d76*/ 	.byte	0x04
	.zero		1


	//   ....[201]....
        /*0d78*/ 	.word	0x000051a0
        /*0d7c*/ 	.word	0x00000000
        /*0d80*/ 	.word	0x00000390
        /*0d84*/ 	.short	0x010a
        /*0d86*/ 	.byte	0xff
	.zero		1


	//   ....[202]....
        /*0d88*/ 	.word	0x00005690
        /*0d8c*/ 	.word	0x00000000
        /*0d90*/ 	.word	0x00000380
        /*0d94*/ 	.short	0x010a
        /*0d96*/ 	.byte	0xff
	.zero		1


	//   ....[203]....
        /*0d98*/ 	.word	0x00005790
        /*0d9c*/ 	.word	0x00000003
        /*0da0*/ 	.word	0x00000000
        /*0da4*/ 	.short	0x0101
        /*0da6*/ 	.byte	0xff
	.zero		1


	//   ....[204]....
        /*0da8*/ 	.word	0x000057a0
        /*0dac*/ 	.word	0x000000ff
        /*0db0*/ 	.word	0x00000000
        /*0db4*/ 	.short	0x010a
        /*0db6*/ 	.byte	0x04
	.zero		1


	//   ....[205]....
        /*0db8*/ 	.word	0x000057b0
        /*0dbc*/ 	.word	0x000000ff
        /*0dc0*/ 	.word	0x000003c0
        /*0dc4*/ 	.short	0x010a
        /*0dc6*/ 	.byte	0x09
	.zero		1


	//   ....[206]....
        /*0dc8*/ 	.word	0x000058f0
        /*0dcc*/ 	.word	0x000000ff
        /*0dd0*/ 	.word	0x00000000
        /*0dd4*/ 	.short	0x010a
        /*0dd6*/ 	.byte	0x07
	.zero		1


	//   ....[207]....
        /*0dd8*/ 	.word	0x00005a20
        /*0ddc*/ 	.word	0x000000ff
        /*0de0*/ 	.word	0x00000000
        /*0de4*/ 	.short	0x010a
        /*0de6*/ 	.byte	0x04
	.zero		1


	//   ....[208]....
        /*0de8*/ 	.word	0x00005be0
        /*0dec*/ 	.word	0x000000ff
        /*0df0*/ 	.word	0x00000000
        /*0df4*/ 	.short	0x010a
        /*0df6*/ 	.byte	0x05
	.zero		1


	//   ....[209]....
        /*0df8*/ 	.word	0x00005c70
        /*0dfc*/ 	.word	0x000000ff
        /*0e00*/ 	.word	0x00000000
        /*0e04*/ 	.short	0x010a
        /*0e06*/ 	.byte	0x05
	.zero		1


	//   ....[210]....
        /*0e08*/ 	.word	0x00005d00
        /*0e0c*/ 	.word	0x000000ff
        /*0e10*/ 	.word	0x00000000
        /*0e14*/ 	.short	0x010a
        /*0e16*/ 	.byte	0x05
	.zero		1


	//   ....[211]....
        /*0e18*/ 	.word	0x00005d90
        /*0e1c*/ 	.word	0x000000ff
        /*0e20*/ 	.word	0x00000000
        /*0e24*/ 	.short	0x010a
        /*0e26*/ 	.byte	0x07
	.zero		1


	//   ....[212]....
        /*0e28*/ 	.word	0x00006220
        /*0e2c*/ 	.word	0x0000000c
        /*0e30*/ 	.word	0x00000380
        /*0e34*/ 	.short	0x010a
        /*0e36*/ 	.byte	0xff
	.zero		1


	//   ....[213]....
        /*0e38*/ 	.word	0x00006390
        /*0e3c*/ 	.word	0x00000000
        /*0e40*/ 	.word	0x00000000
        /*0e44*/ 	.short	0x0101
        /*0e46*/ 	.byte	0xff
	.zero		1


	//   ....[214]....
        /*0e48*/ 	.word	0x000067a0
        /*0e4c*/ 	.word	0x000000ff
        /*0e50*/ 	.word	0x00000378
        /*0e54*/ 	.short	0x010a
        /*0e56*/ 	.byte	0x13
	.zero		1


	//   ....[215]....
        /*0e58*/ 	.word	0x00006910
        /*0e5c*/ 	.word	0x000000ff
        /*0e60*/ 	.word	0x00000368
        /*0e64*/ 	.short	0x010a
        /*0e66*/ 	.byte	0x13
	.zero		1


	//   ....[216]....
        /*0e68*/ 	.word	0x00006b20
        /*0e6c*/ 	.word	0x000000ff
        /*0e70*/ 	.word	0x00000360
        /*0e74*/ 	.short	0x010b
        /*0e76*/ 	.byte	0x13
	.zero		1


	//   ....[217]....
        /*0e78*/ 	.word	0x00006b30
        /*0e7c*/ 	.word	0x000000ff
        /*0e80*/ 	.word	0x00000000
        /*0e84*/ 	.short	0x0101
        /*0e86*/ 	.byte	0x36
	.zero		1


	//   ....[218]....
        /*0e88*/ 	.word	0x00006b70
        /*0e8c*/ 	.word	0x00000000
        /*0e90*/ 	.word	0x00000368
        /*0e94*/ 	.short	0x010a
        /*0e96*/ 	.byte	0xff
	.zero		1


	//   ....[219]....
        /*0e98*/ 	.word	0x00006ea0
        /*0e9c*/ 	.word	0x00000003
        /*0ea0*/ 	.word	0x00000380
        /*0ea4*/ 	.short	0x010a
        /*0ea6*/ 	.byte	0xff
	.zero		1


	//   ....[220]....
        /*0ea8*/ 	.word	0x00007020
        /*0eac*/ 	.word	0x00000000
        /*0eb0*/ 	.word	0x00000000
        /*0eb4*/ 	.short	0x0101
        /*0eb6*/ 	.byte	0xff
	.zero		1


	//   ....[221]....
        /*0eb8*/ 	.word	0x000079d0
        /*0ebc*/ 	.word	0x000000ff
        /*0ec0*/ 	.word	0x00000360
        /*0ec4*/ 	.short	0x010a
        /*0ec6*/ 	.byte	0x39
	.zero		1


	//   ....[222]....
        /*0ec8*/ 	.word	0x000079e0
        /*0ecc*/ 	.word	0x00000010
        /*0ed0*/ 	.word	0x000003a0
        /*0ed4*/ 	.short	0x010a
        /*0ed6*/ 	.byte	0xff
	.zero		1


	//   ....[223]....
        /*0ed8*/ 	.word	0x00007b90
        /*0edc*/ 	.word	0x000000ff
        /*0ee0*/ 	.word	0x00000360
        /*0ee4*/ 	.short	0x010a
        /*0ee6*/ 	.byte	0x39
	.zero		1


	//   ....[224]....
        /*0ee8*/ 	.word	0x00007c70
        /*0eec*/ 	.word	0x000000ff
        /*0ef0*/ 	.word	0x00000000
        /*0ef4*/ 	.short	0x0101
        /*0ef6*/ 	.byte	0x04
	.zero		1


	//   ....[225]....
        /*0ef8*/ 	.word	0x00007cd0
        /*0efc*/ 	.word	0x00000010
        /*0f00*/ 	.word	0x000003a0
        /*0f04*/ 	.short	0x010a
        /*0f06*/ 	.byte	0xff
	.zero		1


	//   ....[226]....
        /*0f08*/ 	.word	0x00007f90
        /*0f0c*/ 	.word	0x000000ff
        /*0f10*/ 	.word	0x00000000
        /*0f14*/ 	.short	0x0101
        /*0f16*/ 	.byte	0x05
	.zero		1


	//   ....[227]....
        /*0f18*/ 	.word	0x00008990
        /*0f1c*/ 	.word	0x00000000
        /*0f20*/ 	.word	0x000003f0
        /*0f24*/ 	.short	0x010a
        /*0f26*/ 	.byte	0xff
	.zero		1


	//   ....[228]....
        /*0f28*/ 	.word	0x000089f0
        /*0f2c*/ 	.word	0x00000000
        /*0f30*/ 	.word	0x000001b0
        /*0f34*/ 	.short	0x010a
        /*0f36*/ 	.byte	0xff
	.zero		1


	//   ....[229]....
        /*0f38*/ 	.word	0x00008a50
        /*0f3c*/ 	.word	0x00000000
        /*0f40*/ 	.word	0x000001b0
        /*0f44*/ 	.short	0x010a
        /*0f46*/ 	.byte	0xff
	.zero		1


	//   ....[230]....
        /*0f48*/ 	.word	0x00008aa0
        /*0f4c*/ 	.word	0x00000003
        /*0f50*/ 	.word	0x00000380
        /*0f54*/ 	.short	0x010a
        /*0f56*/ 	.byte	0xff
	.zero		1


	//   ....[231]....
        /*0f58*/ 	.word	0x00008b00
        /*0f5c*/ 	.word	0x00000000
        /*0f60*/ 	.word	0x00000000
        /*0f64*/ 	.short	0x010a
        /*0f66*/ 	.byte	0xff
	.zero		1


	//   ....[232]....
        /*0f68*/ 	.word	0x00008b60
        /*0f6c*/ 	.word	0x00000000
        /*0f70*/ 	.word	0x00000000
        /*0f74*/ 	.short	0x010a
        /*0f76*/ 	.byte	0xff
	.zero		1


	//   ....[233]....
        /*0f78*/ 	.word	0x00008bc0
        /*0f7c*/ 	.word	0x00000000
        /*0f80*/ 	.word	0x00000000
        /*0f84*/ 	.short	0x010a
        /*0f86*/ 	.byte	0xff
	.zero		1


	//   ....[234]....
        /*0f88*/ 	.word	0x00008c20
        /*0f8c*/ 	.word	0x00000000
        /*0f90*/ 	.word	0x00000000
        /*0f94*/ 	.short	0x010a
        /*0f96*/ 	.byte	0xff
	.zero		1


	//   ....[235]....
        /*0f98*/ 	.word	0x00008c80
        /*0f9c*/ 	.word	0x00000000
        /*0fa0*/ 	.word	0x00000000
        /*0fa4*/ 	.short	0x010a
        /*0fa6*/ 	.byte	0xff
	.zero		1


	//   ....[236]....
        /*0fa8*/ 	.word	0x00008ce0
        /*0fac*/ 	.word	0x00000000
        /*0fb0*/ 	.word	0x00000000
        /*0fb4*/ 	.short	0x010a
        /*0fb6*/ 	.byte	0xff
	.zero		1


	//   ....[237]....
        /*0fb8*/ 	.word	0x00008d40
        /*0fbc*/ 	.word	0x00000000
        /*0fc0*/ 	.word	0x00000000
        /*0fc4*/ 	.short	0x010a
        /*0fc6*/ 	.byte	0xff
	.zero		1


	//   ....[238]....
        /*0fc8*/ 	.word	0x00008da0
        /*0fcc*/ 	.word	0x00000000
        /*0fd0*/ 	.word	0x00000000
        /*0fd4*/ 	.short	0x010a
        /*0fd6*/ 	.byte	0xff
	.zero		1


	//   ....[239]....
        /*0fd8*/ 	.word	0x00008e00
        /*0fdc*/ 	.word	0x00000000
        /*0fe0*/ 	.word	0x00000000
        /*0fe4*/ 	.short	0x010a
        /*0fe6*/ 	.byte	0xff
	.zero		1


	//   ....[240]....
        /*0fe8*/ 	.word	0x00008e60
        /*0fec*/ 	.word	0x00000000
        /*0ff0*/ 	.word	0x00000000
        /*0ff4*/ 	.short	0x010a
        /*0ff6*/ 	.byte	0xff
	.zero		1


	//   ....[241]....
        /*0ff8*/ 	.word	0x00008ec0
        /*0ffc*/ 	.word	0x00000000
        /*1000*/ 	.word	0x00000000
        /*1004*/ 	.short	0x010a
        /*1006*/ 	.byte	0xff
	.zero		1


	//   ....[242]....
        /*1008*/ 	.word	0x00008f20
        /*100c*/ 	.word	0x00000000
        /*1010*/ 	.word	0x00000000
        /*1014*/ 	.short	0x010a
        /*1016*/ 	.byte	0xff
	.zero		1


	//   ....[243]....
        /*1018*/ 	.word	0x00008f80
        /*101c*/ 	.word	0x00000000
        /*1020*/ 	.word	0x00000000
        /*1024*/ 	.short	0x010a
        /*1026*/ 	.byte	0xff
	.zero		1


	//   ....[244]....
        /*1028*/ 	.word	0x00008fe0
        /*102c*/ 	.word	0x00000000
        /*1030*/ 	.word	0x00000000
        /*1034*/ 	.short	0x010a
        /*1036*/ 	.byte	0xff
	.zero		1


	//   ....[245]....
        /*1038*/ 	.word	0x00009040
        /*103c*/ 	.word	0x00000000
        /*1040*/ 	.word	0x00000000
        /*1044*/ 	.short	0x010a
        /*1046*/ 	.byte	0xff
	.zero		1


	//   ....[246]....
        /*1048*/ 	.word	0x000090a0
        /*104c*/ 	.word	0x00000000
        /*1050*/ 	.word	0x00000000
        /*1054*/ 	.short	0x010a
        /*1056*/ 	.byte	0xff
	.zero		1


	//   ....[247]....
        /*1058*/ 	.word	0x00009100
        /*105c*/ 	.word	0x00000000
        /*1060*/ 	.word	0x00000000
        /*1064*/ 	.short	0x010a
        /*1066*/ 	.byte	0xff
	.zero		1


	//   ....[248]....
        /*1068*/ 	.word	0x00009160
        /*106c*/ 	.word	0x00000000
        /*1070*/ 	.word	0x00000000
        /*1074*/ 	.short	0x010a
        /*1076*/ 	.byte	0xff
	.zero		1


	//   ....[249]....
        /*1078*/ 	.word	0x000091c0
        /*107c*/ 	.word	0x00000000
        /*1080*/ 	.word	0x00000000
        /*1084*/ 	.short	0x010a
        /*1086*/ 	.byte	0xff
	.zero		1


	//   ....[250]....
        /*1088*/ 	.word	0x00009220
        /*108c*/ 	.word	0x00000000
        /*1090*/ 	.word	0x00000000
        /*1094*/ 	.short	0x010a
        /*1096*/ 	.byte	0xff
	.zero		1


	//   ....[251]....
        /*1098*/ 	.word	0x00009280
        /*109c*/ 	.word	0x00000000
        /*10a0*/ 	.word	0x00000000
        /*10a4*/ 	.short	0x010a
        /*10a6*/ 	.byte	0xff
	.zero		1


	//   ....[252]....
        /*10a8*/ 	.word	0x000092e0
        /*10ac*/ 	.word	0x00000000
        /*10b0*/ 	.word	0x00000000
        /*10b4*/ 	.short	0x010a
        /*10b6*/ 	.byte	0xff
	.zero		1


	//   ....[253]....
        /*10b8*/ 	.word	0x00009340
        /*10bc*/ 	.word	0x00000000
        /*10c0*/ 	.word	0x00000000
        /*10c4*/ 	.short	0x010a
        /*10c6*/ 	.byte	0xff
	.zero		1


	//   ....[254]....
        /*10c8*/ 	.word	0x000093a0
        /*10cc*/ 	.word	0x00000000
        /*10d0*/ 	.word	0x00000000
        /*10d4*/ 	.short	0x010a
        /*10d6*/ 	.byte	0xff
	.zero		1


	//   ....[255]....
        /*10d8*/ 	.word	0x00009400
        /*10dc*/ 	.word	0x00000000
        /*10e0*/ 	.word	0x00000000
        /*10e4*/ 	.short	0x010a
        /*10e6*/ 	.byte	0xff
	.zero		1


	//   ....[0]....
        /*10e8*/ 	.word	0x00009460
        /*10ec*/ 	.word	0x00000000
        /*10f0*/ 	.word	0x00000000
        /*10f4*/ 	.short	0x010a
        /*10f6*/ 	.byte	0xff
	.zero		1


	//   ....[1]....
        /*10f8*/ 	.word	0x000094c0
        /*10fc*/ 	.word	0x00000000
        /*1100*/ 	.word	0x00000000
        /*1104*/ 	.short	0x010a
        /*1106*/ 	.byte	0xff
	.zero		1


	//   ....[2]....
        /*1108*/ 	.word	0x00009520
        /*110c*/ 	.word	0x00000000
        /*1110*/ 	.word	0x00000000
        /*1114*/ 	.short	0x010a
        /*1116*/ 	.byte	0xff
	.zero		1


	//   ....[3]....
        /*1118*/ 	.word	0x00009580
        /*111c*/ 	.word	0x00000000
        /*1120*/ 	.word	0x00000000
        /*1124*/ 	.short	0x010a
        /*1126*/ 	.byte	0xff
	.zero		1


	//   ....[4]....
        /*1128*/ 	.word	0x000095e0
        /*112c*/ 	.word	0x00000000
        /*1130*/ 	.word	0x00000000
        /*1134*/ 	.short	0x010a
        /*1136*/ 	.byte	0xff
	.zero		1


	//   ....[5]....
        /*1138*/ 	.word	0x00009640
        /*113c*/ 	.word	0x00000000
        /*1140*/ 	.word	0x00000000
        /*1144*/ 	.short	0x010a
        /*1146*/ 	.byte	0xff
	.zero		1


	//   ....[6]....
        /*1148*/ 	.word	0x000096a0
        /*114c*/ 	.word	0x00000000
        /*1150*/ 	.word	0x00000000
        /*1154*/ 	.short	0x010a
        /*1156*/ 	.byte	0xff
	.zero		1


	//   ....[7]....
        /*1158*/ 	.word	0x00009700
        /*115c*/ 	.word	0x00000000
        /*1160*/ 	.word	0x00000000
        /*1164*/ 	.short	0x010a
        /*1166*/ 	.byte	0xff
	.zero		1


	//   ....[8]....
        /*1168*/ 	.word	0x00009760
        /*116c*/ 	.word	0x00000000
        /*1170*/ 	.word	0x00000000
        /*1174*/ 	.short	0x010a
        /*1176*/ 	.byte	0xff
	.zero		1


	//   ....[9]....
        /*1178*/ 	.word	0x000097c0
        /*117c*/ 	.word	0x00000000
        /*1180*/ 	.word	0x00000000
        /*1184*/ 	.short	0x010a
        /*1186*/ 	.byte	0xff
	.zero		1


	//   ....[10]....
        /*1188*/ 	.word	0x00009820
        /*118c*/ 	.word	0x00000000
        /*1190*/ 	.word	0x00000000
        /*1194*/ 	.short	0x010a
        /*1196*/ 	.byte	0xff
	.zero		1


	//   ....[11]....
        /*1198*/ 	.word	0x00009880
        /*119c*/ 	.word	0x00000000
        /*11a0*/ 	.word	0x00000000
        /*11a4*/ 	.short	0x010a
        /*11a6*/ 	.byte	0xff
	.zero		1


	//   ....[12]....
        /*11a8*/ 	.word	0x000098e0
        /*11ac*/ 	.word	0x00000000
        /*11b0*/ 	.word	0x00000000
        /*11b4*/ 	.short	0x010a
        /*11b6*/ 	.byte	0xff
	.zero		1


	//   ....[13]....
        /*11b8*/ 	.word	0x00009940
        /*11bc*/ 	.word	0x00000000
        /*11c0*/ 	.word	0x00000000
        /*11c4*/ 	.short	0x010a
        /*11c6*/ 	.byte	0xff
	.zero		1


	//   ....[14]....
        /*11c8*/ 	.word	0x000099a0
        /*11cc*/ 	.word	0x00000000
        /*11d0*/ 	.word	0x00000000
        /*11d4*/ 	.short	0x010a
        /*11d6*/ 	.byte	0xff
	.zero		1


	//   ....[15]....
        /*11d8*/ 	.word	0x00009a00
        /*11dc*/ 	.word	0x00000000
        /*11e0*/ 	.word	0x00000000
        /*11e4*/ 	.short	0x010a
        /*11e6*/ 	.byte	0xff
	.zero		1


	//   ....[16]....
        /*11e8*/ 	.word	0x00009a60
        /*11ec*/ 	.word	0x00000000
        /*11f0*/ 	.word	0x00000000
        /*11f4*/ 	.short	0x010a
        /*11f6*/ 	.byte	0xff
	.zero		1


	//   ....[17]....
        /*11f8*/ 	.word	0x00009ac0
        /*11fc*/ 	.word	0x00000000
        /*1200*/ 	.word	0x00000000
        /*1204*/ 	.short	0x010a
        /*1206*/ 	.byte	0xff
	.zero		1


	//   ....[18]....
        /*1208*/ 	.word	0x00009b20
        /*120c*/ 	.word	0x00000000
        /*1210*/ 	.word	0x00000000
        /*1214*/ 	.short	0x010a
        /*1216*/ 	.byte	0xff
	.zero		1


	//   ....[19]....
        /*1218*/ 	.word	0x00009b80
        /*121c*/ 	.word	0x00000000
        /*1220*/ 	.word	0x00000000
        /*1224*/ 	.short	0x010a
        /*1226*/ 	.byte	0xff
	.zero		1


	//   ....[20]....
        /*1228*/ 	.word	0x00009be0
        /*122c*/ 	.word	0x00000000
        /*1230*/ 	.word	0x00000000
        /*1234*/ 	.short	0x010a
        /*1236*/ 	.byte	0xff
	.zero		1


	//   ....[21]....
        /*1238*/ 	.word	0x00009c40
        /*123c*/ 	.word	0x00000000
        /*1240*/ 	.word	0x00000000
        /*1244*/ 	.short	0x010a
        /*1246*/ 	.byte	0xff
	.zero		1


	//   ....[22]....
        /*1248*/ 	.word	0x00009ca0
        /*124c*/ 	.word	0x00000000
        /*1250*/ 	.word	0x00000000
        /*1254*/ 	.short	0x010a
        /*1256*/ 	.byte	0xff
	.zero		1


	//   ....[23]....
        /*1258*/ 	.word	0x00009d00
        /*125c*/ 	.word	0x00000000
        /*1260*/ 	.word	0x00000000
        /*1264*/ 	.short	0x010a
        /*1266*/ 	.byte	0xff
	.zero		1


	//   ....[24]....
        /*1268*/ 	.word	0x00009d60
        /*126c*/ 	.word	0x00000000
        /*1270*/ 	.word	0x00000000
        /*1274*/ 	.short	0x010a
        /*1276*/ 	.byte	0xff
	.zero		1


	//   ....[25]....
        /*1278*/ 	.word	0x00009dc0
        /*127c*/ 	.word	0x00000000
        /*1280*/ 	.word	0x00000000
        /*1284*/ 	.short	0x010a
        /*1286*/ 	.byte	0xff
	.zero		1


	//   ....[26]....
        /*1288*/ 	.word	0x00009e20
        /*128c*/ 	.word	0x00000000
        /*1290*/ 	.word	0x00000000
        /*1294*/ 	.short	0x010a
        /*1296*/ 	.byte	0xff
	.zero		1


	//   ....[27]....
        /*1298*/ 	.word	0x00009e80
        /*129c*/ 	.word	0x00000000
        /*12a0*/ 	.word	0x00000000
        /*12a4*/ 	.short	0x010a
        /*12a6*/ 	.byte	0xff
	.zero		1


	//   ....[28]....
        /*12a8*/ 	.word	0x00009ed0
        /*12ac*/ 	.word	0x00000002
        /*12b0*/ 	.word	0x000003e0
        /*12b4*/ 	.short	0x010a
        /*12b6*/ 	.byte	0xff
	.zero		1


	//   ....[29]....
        /*12b8*/ 	.word	0x00009f30
        /*12bc*/ 	.word	0x00000002
        /*12c0*/ 	.word	0x00000390
        /*12c4*/ 	.short	0x010a
        /*12c6*/ 	.byte	0xff
	.zero		1


	//   ....[30]....
        /*12c8*/ 	.word	0x00009f80
        /*12cc*/ 	.word	0x00000002
        /*12d0*/ 	.word	0x00000380
        /*12d4*/ 	.short	0x010a
        /*12d6*/ 	.byte	0xff
	.zero		1


	//   ....[31]....
        /*12d8*/ 	.word	0x00009fe0
        /*12dc*/ 	.word	0x00000000
        /*12e0*/ 	.word	0x00000390
        /*12e4*/ 	.short	0x010a
        /*12e6*/ 	.byte	0xff
	.zero		1


	//   ....[32]....
        /*12e8*/ 	.word	0x0000a030
        /*12ec*/ 	.word	0x00000000
        /*12f0*/ 	.word	0x00000380
        /*12f4*/ 	.short	0x010a
        /*12f6*/ 	.byte	0xff
	.zero		1


	//   ....[33]....
        /*12f8*/ 	.word	0x0000a090
        /*12fc*/ 	.word	0x00000002
        /*1300*/ 	.word	0x000003c0
        /*1304*/ 	.short	0x010a
        /*1306*/ 	.byte	0xff
	.zero		1


	//   ....[34]....
        /*1308*/ 	.word	0x0000a0f0
        /*130c*/ 	.word	0x00000000
        /*1310*/ 	.word	0x00000000
        /*1314*/ 	.short	0x010a
        /*1316*/ 	.byte	0xff
	.zero		1


	//   ....[35]....
        /*1318*/ 	.word	0x0000a150
        /*131c*/ 	.word	0x00000000
        /*1320*/ 	.word	0x00000000
        /*1324*/ 	.short	0x010a
        /*1326*/ 	.byte	0xff
	.zero		1


	//   ....[36]....
        /*1328*/ 	.word	0x0000a1b0
        /*132c*/ 	.word	0x00000000
        /*1330*/ 	.word	0x00000000
        /*1334*/ 	.short	0x010a
        /*1336*/ 	.byte	0xff
	.zero		1


	//   ....[37]....
        /*1338*/ 	.word	0x0000a210
        /*133c*/ 	.word	0x00000000
        /*1340*/ 	.word	0x00000000
        /*1344*/ 	.short	0x010a
        /*1346*/ 	.byte	0xff
	.zero		1


	//   ....[38]....
        /*1348*/ 	.word	0x0000a270
        /*134c*/ 	.word	0x00000000
        /*1350*/ 	.word	0x00000000
        /*1354*/ 	.short	0x010a
        /*1356*/ 	.byte	0xff
	.zero		1


	//   ....[39]....
        /*1358*/ 	.word	0x0000a2c0
        /*135c*/ 	.word	0x0000000c
        /*1360*/ 	.word	0x00000380
        /*1364*/ 	.short	0x010a
        /*1366*/ 	.byte	0xff
	.zero		1


	//   ....[40]....
        /*1368*/ 	.word	0x0000a320
        /*136c*/ 	.word	0x00000000
        /*1370*/ 	.word	0x00000378
        /*1374*/ 	.short	0x010a
        /*1376*/ 	.byte	0xff
	.zero		1


	//   ....[41]....
        /*1378*/ 	.word	0x0000a380
        /*137c*/ 	.word	0x00000000
        /*1380*/ 	.word	0x00000368
        /*1384*/ 	.short	0x010a
        /*1386*/ 	.byte	0xff
	.zero		1


	//   ....[42]....
        /*1388*/ 	.word	0x0000a3d0
        /*138c*/ 	.word	0x00000003
        /*1390*/ 	.word	0x00000380
        /*1394*/ 	.short	0x010a
        /*1396*/ 	.byte	0xff
	.zero		1


	//   ....[43]....
        /*1398*/ 	.word	0x0000a430
        /*139c*/ 	.word	0x00000000
        /*13a0*/ 	.word	0x00000360
        /*13a4*/ 	.short	0x010a
        /*13a6*/ 	.byte	0xff
	.zero		1


	//   ....[44]....
        /*13a8*/ 	.word	0x0000a480
        /*13ac*/ 	.word	0x00000010
        /*13b0*/ 	.word	0x000003a0
        /*13b4*/ 	.short	0x010a
        /*13b6*/ 	.byte	0xff
	.zero		1


	//----- nvinfo : EIATTR_NUM_MBARRIERS
	.align		4
.L_47:
        /*13b8*/ 	.byte	0x03, 0x38
        /*13ba*/ 	.short	0x0080


	//----- nvinfo : EIATTR_EXIT_INSTR_OFFSETS
	.align		4
        /*13bc*/ 	.byte	0x04, 0x1c
        /*13be*/ 	.short	(.L_49 - .L_48)


	//   ....[0]....
.L_48:
        /*13c0*/ 	.word	0x00004c80


	//   ....[1]....
        /*13c4*/ 	.word	0x00005170


	//   ....[2]....
        /*13c8*/ 	.word	0x000051d0


	//   ....[3]....
        /*13cc*/ 	.word	0x00005ff0


	//   ....[4]....
        /*13d0*/ 	.word	0x00006ba0


	//   ....[5]....
        /*13d4*/ 	.word	0x00006be0


	//   ....[6]....
        /*13d8*/ 	.word	0x00008980


	//----- nvinfo : EIATTR_MAX_THREADS
	.align		4
.L_49:
        /*13dc*/ 	.byte	0x04, 0x05
        /*13de*/ 	.short	(.L_51 - .L_50)
.L_50:
        /*13e0*/ 	.word	0x00000100
        /*13e4*/ 	.word	0x00000001
        /*13e8*/ 	.word	0x00000001


	//----- nvinfo : EIATTR_CRS_STACK_SIZE
	.align		4
.L_51:
        /*13ec*/ 	.byte	0x04, 0x1e
        /*13ee*/ 	.short	(.L_53 - .L_52)
.L_52:
        /*13f0*/ 	.word	0x00000000


	//----- nvinfo : EIATTR_CBANK_PARAM_SIZE
	.align		4
.L_53:
        /*13f4*/ 	.byte	0x03, 0x19
        /*13f6*/ 	.short	0x0800


	//----- nvinfo : EIATTR_PARAM_CBANK
	.align		4
        /*13f8*/ 	.byte	0x04, 0x0a
        /*13fa*/ 	.short	(.L_55 - .L_54)
	.align		4
.L_54:
        /*13fc*/ 	.word	index@(.nv.constant0._ZN7cutlass13device_kernelINS_4gemm6kernel13GemmUniversalIN4cute5tupleIJiiiiEEENS1_10collective13CollectiveMmaINS1_35MainloopSm100TmaUmmaWarpSpecializedILi54ELi2ELi4ENS5_IJNS4_1CILi2EEENSA_ILi4EEENSA_ILi1EEEEEEEENS5_IJNSA_ILi64EEESG_NSA_ILi32EEEEEEaNS5_IJlSD_lEEEaSJ_NS4_8TiledMMAINS4_8MMA_AtomIJNS4_15SM100_MMA_S8_SSIaaiLi64ELi64ELNS4_4UMMA5MajorE0ELSO_0ELNSN_8SaturateE0EEEEEENS4_6LayoutINS5_IJSD_SD_SD_EEENS5_IJNSA_ILi0EEESU_SU_EEEEENS5_IJNS4_10UnderscoreESX_SX_EEEEENS4_23SM90_TMA_LOAD_MULTICASTENS4_14ComposedLayoutINS4_7SwizzleILi1ELi4ELi3EEENS4_18smem_ptr_flag_bitsILi8EEENSS_INS5_IJNSA_ILi8EEESH_EEENS5_IJSH_SD_EEEEEEEvNS4_8identityES10_S1A_vS1B_EENS_8epilogue10collective18CollectiveEpilogueINS1D_23Sm100TmaWarpSpecializedILi1ELi1ELi32ELb0ELb0EEEJSI_NS5_IJNSS_ISG_SD_EES1I_EEEaSJ_aSJ_NS1D_6fusion15FusionCallbacksIS1H_NS1K_17LinearCombinationIaiaiLNS_15FloatRoundStyleE2EEESI_S1J_JEEENS4_5SM1004TMEM4LOAD26SM100_TMEM_LOAD_16dp32b32xENS4_13SM90_TMA_LOADENS11_INS12_ILi2ELi4ELi3EEES15_NSS_INS5_IJS16_SG_EEENS5_IJSG_SD_EEEEEEENS4_39AutoVectorizingCopyWithAssumedAlignmentILi128EEENS4_14SM90_TMA_STOREES1Z_S21_S21_EEEvvEEEEvNT_6ParamsE)
        /*1400*/ 	.short	0x0380
        /*1402*/ 	.short	0x0800


	//----- nvinfo : EIATTR_SW_WAR
	.align		4
.L_55:
        /*1404*/ 	.byte	0x04, 0x36
        /*1406*/ 	.short	(.L_57 - .L_56)
.L_56:
        /*1408*/ 	.word	0x00000008
.L_57:


//--------------------- .nv.callgraph             --------------------------
	.section	.nv.callgraph,"",@"SHT_CUDA_CALLGRAPH"
	.align	4
	.sectionentsize	8
	.align		4
        /*0000*/ 	.word	0x00000000
	.align		4
        /*0004*/ 	.word	0xffffffff
	.align		4
        /*0008*/ 	.word	index@(_ZN7cutlass13device_kernelINS_4gemm6kernel13GemmUniversalIN4cute5tupleIJiiiiEEENS1_10collective13CollectiveMmaINS1_35MainloopSm100TmaUmmaWarpSpecializedILi54ELi2ELi4ENS5_IJNS4_1CILi2EEENSA_ILi4EEENSA_ILi1EEEEEEEENS5_IJNSA_ILi64EEESG_NSA_ILi32EEEEEEaNS5_IJlSD_lEEEaSJ_NS4_8TiledMMAINS4_8MMA_AtomIJNS4_15SM100_MMA_S8_SSIaaiLi64ELi64ELNS4_4UMMA5MajorE0ELSO_0ELNSN_8SaturateE0EEEEEENS4_6LayoutINS5_IJSD_SD_SD_EEENS5_IJNSA_ILi0EEESU_SU_EEEEENS5_IJNS4_10UnderscoreESX_SX_EEEEENS4_23SM90_TMA_LOAD_MULTICASTENS4_14ComposedLayoutINS4_7SwizzleILi1ELi4ELi3EEENS4_18smem_ptr_flag_bitsILi8EEENSS_INS5_IJNSA_ILi8EEESH_EEENS5_IJSH_SD_EEEEEEEvNS4_8identityES10_S1A_vS1B_EENS_8epilogue10collective18CollectiveEpilogueINS1D_23Sm100TmaWarpSpecializedILi1ELi1ELi32ELb0ELb0EEEJSI_NS5_IJNSS_ISG_SD_EES1I_EEEaSJ_aSJ_NS1D_6fusion15FusionCallbacksIS1H_NS1K_17LinearCombinationIaiaiLNS_15FloatRoundStyleE2EEESI_S1J_JEEENS4_5SM1004TMEM4LOAD26SM100_TMEM_LOAD_16dp32b32xENS4_13SM90_TMA_LOADENS11_INS12_ILi2ELi4ELi3EEES15_NSS_INS5_IJS16_SG_EEENS5_IJSG_SD_EEEEEEENS4_39AutoVectorizingCopyWithAssumedAlignmentILi128EEENS4_14SM90_TMA_STOREES1Z_S21_S21_EEEvvEEEEvNT_6ParamsE)
	.align		4
        /*000c*/ 	.word	index@(__assertfail)
	.align		4
        /*0010*/ 	.word	0x00000000
	.align		4
        /*0014*/ 	.word	0xfffffffe
	.align		4
        /*0018*/ 	.word	0x00000000
	.align		4
        /*001c*/ 	.word	0xfffffffd
	.align		4
        /*0020*/ 	.word	0x00000000
	.align		4
        /*0024*/ 	.word	0xfffffffc


//--------------------- .nv.constant4             --------------------------
	.section	.nv.constant4,"a",@progbits
	.align	8
	.align		8
.nv.constant4:
        /*0000*/ 	.dword	__assertfail
	.align		8
        /*0008*/ 	.dword	__unnamed_1
	.align		8
        /*0010*/ 	.dword	__unnamed_2
	.align		8
        /*0018*/ 	.dword	_ZN40_INTERNAL_75994971_4_k_cu_981b3862_255154cuda3std3__45__cpo5beginE
	.align		8
        /*0020*/ 	.dword	_ZN40_INTERNAL_75994971_4_k_cu_981b3862_255154cuda3std3__45__cpo3endE
	.align		8
        /*0028*/ 	.dword	_ZN40_INTERNAL_75994971_4_k_cu_981b3862_255154cuda3std3__45__cpo6cbeginE
	.align		8
        /*0030*/ 	.dword	_ZN40_INTERNAL_75994971_4_k_cu_981b3862_255154cuda3std3__45__cpo4cendE
	.align		8
        /*0038*/ 	.dword	_ZN40_INTERNAL_75994971_4_k_cu_981b3862_255154cuda3std3__442_GLOBAL__N__75994971_4_k_cu_981b3862_255156ignoreE
	.align		8
        /*0040*/ 	.dword	_ZN40_INTERNAL_75994971_4_k_cu_981b3862_255154cuda3std3__419piecewise_constructE
	.align		8
        /*0048*/ 	.dword	_ZN40_INTERNAL_75994971_4_k_cu_981b3862_255154cuda3std3__48in_placeE
	.align		8
        /*0050*/ 	.dword	_ZN40_INTERNAL_75994971_4_k_cu_981b3862_255154cuda3std6ranges3__45__cpo4swapE
	.align		8
        /*0058*/ 	.dword	_ZN40_INTERNAL_75994971_4_k_cu_981b3862_255154cuda3std6ranges3__45__cpo9iter_moveE
	.align		8
        /*0060*/ 	.dword	_ZN40_INTERNAL_75994971_4_k_cu_981b3862_255154cute7productE
	.align		8
        /*0068*/ 	.dword	_ZN40_INTERNAL_75994971_4_k_cu_981b3862_255154cute1_E
	.align		8
        /*0070*/ 	.dword	$str$25
	.align		8
        /*0078*/ 	.dword	$str$26
	.align		8
        /*0080*/ 	.dword	$str$27
	.align		8
        /*0088*/ 	.dword	$str$28


//--------------------- .text._ZN7cutlass13device_kernelINS_4gemm6kernel13GemmUniversalIN4cute5tupleIJiiiiEEENS1_10collective13CollectiveMmaINS1_35MainloopSm100TmaUmmaWarpSpecializedILi54ELi2ELi4ENS5_IJNS4_1CILi2EEENSA_ILi4EEENSA_ILi1EEEEEEEENS5_IJNSA_ILi64EEESG_NSA_ILi32EEEEEEaNS5_IJlSD_lEEEaSJ_NS4_8TiledMMAINS4_8MMA_AtomIJNS4_15SM100_MMA_S8_SSIaaiLi64ELi64ELNS4_4UMMA5MajorE0ELSO_0ELNSN_8SaturateE0EEEEEENS4_6LayoutINS5_IJSD_SD_SD_EEENS5_IJNSA_ILi0EEESU_SU_EEEEENS5_IJNS4_10UnderscoreESX_SX_EEEEENS4_23SM90_TMA_LOAD_MULTICASTENS4_14ComposedLayoutINS4_7SwizzleILi1ELi4ELi3EEENS4_18smem_ptr_flag_bitsILi8EEENSS_INS5_IJNSA_ILi8EEESH_EEENS5_IJSH_SD_EEEEEEEvNS4_8identityES10_S1A_vS1B_EENS_8epilogue10collective18CollectiveEpilogueINS1D_23Sm100TmaWarpSpecializedILi1ELi1ELi32ELb0ELb0EEEJSI_NS5_IJNSS_ISG_SD_EES1I_EEEaSJ_aSJ_NS1D_6fusion15FusionCallbacksIS1H_NS1K_17LinearCombinationIaiaiLNS_15FloatRoundStyleE2EEESI_S1J_JEEENS4_5SM1004TMEM4LOAD26SM100_TMEM_LOAD_16dp32b32xENS4_13SM90_TMA_LOADENS11_INS12_ILi2ELi4ELi3EEES15_NSS_INS5_IJS16_SG_EEENS5_IJSG_SD_EEEEEEENS4_39AutoVectorizingCopyWithAssumedAlignmentILi128EEENS4_14SM90_TMA_STOREES1Z_S21_S21_EEEvvEEEEvNT_6ParamsE --------------------------
	.section	.text._ZN7cutlass13device_kernelINS_4gemm6kernel13GemmUniversalIN4cute5tupleIJiiiiEEENS1_10collective13CollectiveMmaINS1_35MainloopSm100TmaUmmaWarpSpecializedILi54ELi2ELi4ENS5_IJNS4_1CILi2EEENSA_ILi4EEENSA_ILi1EEEEEEEENS5_IJNSA_ILi64EEESG_NSA_ILi32EEEEEEaNS5_IJlSD_lEEEaSJ_NS4_8TiledMMAINS4_8MMA_AtomIJNS4_15SM100_MMA_S8_SSIaaiLi64ELi64ELNS4_4UMMA5MajorE0ELSO_0ELNSN_8SaturateE0EEEEEENS4_6LayoutINS5_IJSD_SD_SD_EEENS5_IJNSA_ILi0EEESU_SU_EEEEENS5_IJNS4_10UnderscoreESX_SX_EEEEENS4_23SM90_TMA_LOAD_MULTICASTENS4_14ComposedLayoutINS4_7SwizzleILi1ELi4ELi3EEENS4_18smem_ptr_flag_bitsILi8EEENSS_INS5_IJNSA_ILi8EEESH_EEENS5_IJSH_SD_EEEEEEEvNS4_8identityES10_S1A_vS1B_EENS_8epilogue10collective18CollectiveEpilogueINS1D_23Sm100TmaWarpSpecializedILi1ELi1ELi32ELb0ELb0EEEJSI_NS5_IJNSS_ISG_SD_EES1I_EEEaSJ_aSJ_NS1D_6fusion15FusionCallbacksIS1H_NS1K_17LinearCombinationIaiaiLNS_15FloatRoundStyleE2EEESI_S1J_JEEENS4_5SM1004TMEM4LOAD26SM100_TMEM_LOAD_16dp32b32xENS4_13SM90_TMA_LOADENS11_INS12_ILi2ELi4ELi3EEES15_NSS_INS5_IJS16_SG_EEENS5_IJSG_SD_EEEEEEENS4_39AutoVectorizingCopyWithAssumedAlignmentILi128EEENS4_14SM90_TMA_STOREES1Z_S21_S21_EEEvvEEEEvNT_6ParamsE,"ax",@progbits
	.align	128
.text._ZN7cutlass13device_kernelINS_4gemm6kernel13GemmUniversalIN4cute5tupleIJiiiiEEENS1_10collective13CollectiveMmaINS1_35MainloopSm100TmaUmmaWarpSpecializedILi54ELi2ELi4ENS5_IJNS4_1CILi2EEENSA_ILi4EEENSA_ILi1EEEEEEEENS5_IJNSA_ILi64EEESG_NSA_ILi32EEEEEEaNS5_IJlSD_lEEEaSJ_NS4_8TiledMMAINS4_8MMA_AtomIJNS4_15SM100_MMA_S8_SSIaaiLi64ELi64ELNS4_4UMMA5MajorE0ELSO_0ELNSN_8SaturateE0EEEEEENS4_6LayoutINS5_IJSD_SD_SD_EEENS5_IJNSA_ILi0EEESU_SU_EEEEENS5_IJNS4_10UnderscoreESX_SX_EEEEENS4_23SM90_TMA_LOAD_MULTICASTENS4_14ComposedLayoutINS4_7SwizzleILi1ELi4ELi3EEENS4_18smem_ptr_flag_bitsILi8EEENSS_INS5_IJNSA_ILi8EEESH_EEENS5_IJSH_SD_EEEEEEEvNS4_8identityES10_S1A_vS1B_EENS_8epilogue10collective18CollectiveEpilogueINS1D_23Sm100TmaWarpSpecializedILi1ELi1ELi32ELb0ELb0EEEJSI_NS5_IJNSS_ISG_SD_EES1I_EEEaSJ_aSJ_NS1D_6fusion15FusionCallbacksIS1H_NS1K_17LinearCombinationIaiaiLNS_15FloatRoundStyleE2EEESI_S1J_JEEENS4_5SM1004TMEM4LOAD26SM100_TMEM_LOAD_16dp32b32xENS4_13SM90_TMA_LOADENS11_INS12_ILi2ELi4ELi3EEES15_NSS_INS5_IJS16_SG_EEENS5_IJSG_SD_EEEEEEENS4_39AutoVectorizingCopyWithAssumedAlignmentILi128EEENS4_14SM90_TMA_STOREES1Z_S21_S21_EEEvvEEEEvNT_6ParamsE:
        .type           _ZN7cutlass13device_kernelINS_4gemm6kernel13GemmUniversalIN4cute5tupleIJiiiiEEENS1_10collective13CollectiveMmaINS1_35MainloopSm100TmaUmmaWarpSpecializedILi54ELi2ELi4ENS5_IJNS4_1CILi2EEENSA_ILi4EEENSA_ILi1EEEEEEEENS5_IJNSA_ILi64EEESG_NSA_ILi32EEEEEEaNS5_IJlSD_lEEEaSJ_NS4_8TiledMMAINS4_8MMA_AtomIJNS4_15SM100_MMA_S8_SSIaaiLi64ELi64ELNS4_4UMMA5MajorE0ELSO_0ELNSN_8SaturateE0EEEEEENS4_6LayoutINS5_IJSD_SD_SD_EEENS5_IJNSA_ILi0EEESU_SU_EEEEENS5_IJNS4_10UnderscoreESX_SX_EEEEENS4_23SM90_TMA_LOAD_MULTICASTENS4_14ComposedLayoutINS4_7SwizzleILi1ELi4ELi3EEENS4_18smem_ptr_flag_bitsILi8EEENSS_INS5_IJNSA_ILi8EEESH_EEENS5_IJSH_SD_EEEEEEEvNS4_8identityES10_S1A_vS1B_EENS_8epilogue10collective18CollectiveEpilogueINS1D_23Sm100TmaWarpSpecializedILi1ELi1ELi32ELb0ELb0EEEJSI_NS5_IJNSS_ISG_SD_EES1I_EEEaSJ_aSJ_NS1D_6fusion15FusionCallbacksIS1H_NS1K_17LinearCombinationIaiaiLNS_15FloatRoundStyleE2EEESI_S1J_JEEENS4_5SM1004TMEM4LOAD26SM100_TMEM_LOAD_16dp32b32xENS4_13SM90_TMA_LOADENS11_INS12_ILi2ELi4ELi3EEES15_NSS_INS5_IJS16_SG_EEENS5_IJSG_SD_EEEEEEENS4_39AutoVectorizingCopyWithAssumedAlignmentILi128EEENS4_14SM90_TMA_STOREES1Z_S21_S21_EEEvvEEEEvNT_6ParamsE,@function
        .size           _ZN7cutlass13device_kernelINS_4gemm6kernel13GemmUniversalIN4cute5tupleIJiiiiEEENS1_10collective13CollectiveMmaINS1_35MainloopSm100TmaUmmaWarpSpecializedILi54ELi2ELi4ENS5_IJNS4_1CILi2EEENSA_ILi4EEENSA_ILi1EEEEEEEENS5_IJNSA_ILi64EEESG_NSA_ILi32EEEEEEaNS5_IJlSD_lEEEaSJ_NS4_8TiledMMAINS4_8MMA_AtomIJNS4_15SM100_MMA_S8_SSIaaiLi64ELi64ELNS4_4UMMA5MajorE0ELSO_0ELNSN_8SaturateE0EEEEEENS4_6LayoutINS5_IJSD_SD_SD_EEENS5_IJNSA_ILi0EEESU_SU_EEEEENS5_IJNS4_10UnderscoreESX_SX_EEEEENS4_23SM90_TMA_LOAD_MULTICASTENS4_14ComposedLayoutINS4_7SwizzleILi1ELi4ELi3EEENS4_18smem_ptr_flag_bitsILi8EEENSS_INS5_IJNSA_ILi8EEESH_EEENS5_IJSH_SD_EEEEEEEvNS4_8identityES10_S1A_vS1B_EENS_8epilogue10collective18CollectiveEpilogueINS1D_23Sm100TmaWarpSpecializedILi1ELi1ELi32ELb0ELb0EEEJSI_NS5_IJNSS_ISG_SD_EES1I_EEEaSJ_aSJ_NS1D_6fusion15FusionCallbacksIS1H_NS1K_17LinearCombinationIaiaiLNS_15FloatRoundStyleE2EEESI_S1J_JEEENS4_5SM1004TMEM4LOAD26SM100_TMEM_LOAD_16dp32b32xENS4_13SM90_TMA_LOADENS11_INS12_ILi2ELi4ELi3EEES15_NSS_INS5_IJS16_SG_EEENS5_IJSG_SD_EEEEEEENS4_39AutoVectorizingCopyWithAssumedAlignmentILi128EEENS4_14SM90_TMA_STOREES1Z_S21_S21_EEEvvEEEEvNT_6ParamsE,(.L_x_286 - _ZN7cutlass13device_kernelINS_4gemm6kernel13GemmUniversalIN4cute5tupleIJiiiiEEENS1_10collective13CollectiveMmaINS1_35MainloopSm100TmaUmmaWarpSpecializedILi54ELi2ELi4ENS5_IJNS4_1CILi2EEENSA_ILi4EEENSA_ILi1EEEEEEEENS5_IJNSA_ILi64EEESG_NSA_ILi32EEEEEEaNS5_IJlSD_lEEEaSJ_NS4_8TiledMMAINS4_8MMA_AtomIJNS4_15SM100_MMA_S8_SSIaaiLi64ELi64ELNS4_4UMMA5MajorE0ELSO_0ELNSN_8SaturateE0EEEEEENS4_6LayoutINS5_IJSD_SD_SD_EEENS5_IJNSA_ILi0EEESU_SU_EEEEENS5_IJNS4_10UnderscoreESX_SX_EEEEENS4_23SM90_TMA_LOAD_MULTICASTENS4_14ComposedLayoutINS4_7SwizzleILi1ELi4ELi3EEENS4_18smem_ptr_flag_bitsILi8EEENSS_INS5_IJNSA_ILi8EEESH_EEENS5_IJSH_SD_EEEEEEEvNS4_8identityES10_S1A_vS1B_EENS_8epilogue10collective18CollectiveEpilogueINS1D_23Sm100TmaWarpSpecializedILi1ELi1ELi32ELb0ELb0EEEJSI_NS5_IJNSS_ISG_SD_EES1I_EEEaSJ_aSJ_NS1D_6fusion15FusionCallbacksIS1H_NS1K_17LinearCombinationIaiaiLNS_15FloatRoundStyleE2EEESI_S1J_JEEENS4_5SM1004TMEM4LOAD26SM100_TMEM_LOAD_16dp32b32xENS4_13SM90_TMA_LOADENS11_INS12_ILi2ELi4ELi3EEES15_NSS_INS5_IJS16_SG_EEENS5_IJSG_SD_EEEEEEENS4_39AutoVectorizingCopyWithAssumedAlignmentILi128EEENS4_14SM90_TMA_STOREES1Z_S21_S21_EEEvvEEEEvNT_6ParamsE)
        .other          _ZN7cutlass13device_kernelINS_4gemm6kernel13GemmUniversalIN4cute5tupleIJiiiiEEENS1_10collective13CollectiveMmaINS1_35MainloopSm100TmaUmmaWarpSpecializedILi54ELi2ELi4ENS5_IJNS4_1CILi2EEENSA_ILi4EEENSA_ILi1EEEEEEEENS5_IJNSA_ILi64EEESG_NSA_ILi32EEEEEEaNS5_IJlSD_lEEEaSJ_NS4_8TiledMMAINS4_8MMA_AtomIJNS4_15SM100_MMA_S8_SSIaaiLi64ELi64ELNS4_4UMMA5MajorE0ELSO_0ELNSN_8SaturateE0EEEEEENS4_6LayoutINS5_IJSD_SD_SD_EEENS5_IJNSA_ILi0EEESU_SU_EEEEENS5_IJNS4_10UnderscoreESX_SX_EEEEENS4_23SM90_TMA_LOAD_MULTICASTENS4_14ComposedLayoutINS4_7SwizzleILi1ELi4ELi3EEENS4_18smem_ptr_flag_bitsILi8EEENSS_INS5_IJNSA_ILi8EEESH_EEENS5_IJSH_SD_EEEEEEEvNS4_8identityES10_S1A_vS1B_EENS_8epilogue10collective18CollectiveEpilogueINS1D_23Sm100TmaWarpSpecializedILi1ELi1ELi32ELb0ELb0EEEJSI_NS5_IJNSS_ISG_SD_EES1I_EEEaSJ_aSJ_NS1D_6fusion15FusionCallbacksIS1H_NS1K_17LinearCombinationIaiaiLNS_15FloatRoundStyleE2EEESI_S1J_JEEENS4_5SM1004TMEM4LOAD26SM100_TMEM_LOAD_16dp32b32xENS4_13SM90_TMA_LOADENS11_INS12_ILi2ELi4ELi3EEES15_NSS_INS5_IJS16_SG_EEENS5_IJSG_SD_EEEEEEENS4_39AutoVectorizingCopyWithAssumedAlignmentILi128EEENS4_14SM90_TMA_STOREES1Z_S21_S21_EEEvvEEEEvNT_6ParamsE,@"STO_CUDA_ENTRY STV_DEFAULT"
_ZN7cutlass13device_kernelINS_4gemm6kernel13GemmUniversalIN4cute5tupleIJiiiiEEENS1_10collective13CollectiveMmaINS1_35MainloopSm100TmaUmmaWarpSpecializedILi54ELi2ELi4ENS5_IJNS4_1CILi2EEENSA_ILi4EEENSA_ILi1EEEEEEEENS5_IJNSA_ILi64EEESG_NSA_ILi32EEEEEEaNS5_IJlSD_lEEEaSJ_NS4_8TiledMMAINS4_8MMA_AtomIJNS4_15SM100_MMA_S8_SSIaaiLi64ELi64ELNS4_4UMMA5MajorE0ELSO_0ELNSN_8SaturateE0EEEEEENS4_6LayoutINS5_IJSD_SD_SD_EEENS5_IJNSA_ILi0EEESU_SU_EEEEENS5_IJNS4_10UnderscoreESX_SX_EEEEENS4_23SM90_TMA_LOAD_MULTICASTENS4_14ComposedLayoutINS4_7SwizzleILi1ELi4ELi3EEENS4_18smem_ptr_flag_bitsILi8EEENSS_INS5_IJNSA_ILi8EEESH_EEENS5_IJSH_SD_EEEEEEEvNS4_8identityES10_S1A_vS1B_EENS_8epilogue10collective18CollectiveEpilogueINS1D_23Sm100TmaWarpSpecializedILi1ELi1ELi32ELb0ELb0EEEJSI_NS5_IJNSS_ISG_SD_EES1I_EEEaSJ_aSJ_NS1D_6fusion15FusionCallbacksIS1H_NS1K_17LinearCombinationIaiaiLNS_15FloatRoundStyleE2EEESI_S1J_JEEENS4_5SM1004TMEM4LOAD26SM100_TMEM_LOAD_16dp32b32xENS4_13SM90_TMA_LOADENS11_INS12_ILi2ELi4ELi3EEES15_NSS_INS5_IJS16_SG_EEENS5_IJSG_SD_EEEEEEENS4_39AutoVectorizingCopyWithAssumedAlignmentILi128EEENS4_14SM90_TMA_STOREES1Z_S21_S21_EEEvvEEEEvNT_6ParamsE:
[----:B------:R-:W1:Y:S01]  /*0000*/  LDC R1, c[0x0][0x37c] ;  /* 0x0000df00ff017b82 */ /* 0x000e620000000800 */
[----:B------:R-:W2:Y:S01]  /*0010*/  S2R R69, SR_TID.X ;  /* 0x0000000000457919 */ /* 0x000ea20000002100 */
[----:B------:R-:W3:Y:S01]  /*0020*/  LDCU.64 UR6, c[0x0][0x890] ;  /* 0x00011200ff0677ac */ /* 0x000ee20008000a00 */
[----:B------:R-:W-:Y:S01]  /*0030*/  PRMT R80, RZ, 0x7610, R80 ;  /* 0x00007610ff507816 */ /* 0x000fe20000000050 */
[----:B------:R-:W4:Y:S01]  /*0040*/  LDCU.64 UR52, c[0x0][0x358] ;  /* 0x00006b00ff3477ac */ /* 0x000f220008000a00 */
[----:B------:R-:W-:Y:S02]  /*0050*/  ELECT P3, URZ, PT ;  /* 0x0000000000ff782f */ /* 0x000fe40003860000 */
[----:B---3--:R-:W-:-:S04]  /*0060*/  ISETP.NE.U32.AND P0, PT, RZ, UR6, PT ;  /* 0x00000006ff007c0c */ /* 0x008fc8000bf05070 */
[----:B------:R-:W-:Y:S02]  /*0070*/  ISETP.NE.AND.EX P1, PT, RZ, UR7, PT, P0 ;  /* 0x00000007ff007c0c */ /* 0x000fe4000bf25300 */
[----:B--2---:R-:W-:-:S05]  /*0080*/  SHF.R.U32.HI R81, RZ, 0x5, R69 ;  /* 0x00000005ff517819 */ /* 0x004fca0000011645 */
[----:B------:R-:W2:Y:S02]  /*0090*/  SHFL.IDX PT, R0, R81, RZ, 0x1f ;  /* 0x00001fff51007589 */ /* 0x000ea400000e0000 */
[----:B--2---:R-:W-:-:S04]  /*00a0*/  R2UR UR10, R0 ;  /* 0x00000000000a72ca */ /* 0x004fc800000e0000 */
[----:B-1--4-:R-:W-:Y:S05]  /*00b0*/  @P1 BRA `(.L_x_0) ;  /* 0x00000000002c1947 */ /* 0x012fea0003800000 */
[----:B------:R-:W1:Y:S02]  /*00c0*/  LDCU.64 UR4, c[0x0][0x888] ;  /* 0x00011100ff0477ac */ /* 0x000e640008000a00 */
[----:B-1----:R-:W-:-:S04]  /*00d0*/  UISETP.NE.U32.AND UP0, UPT, UR4, URZ, UPT ;  /* 0x000000ff0400728c */ /* 0x002fc8000bf05070 */
[----:B------:R-:W-:-:S09]  /*00e0*/  UISETP.NE.AND.EX UP0, UPT, UR5, URZ, UPT, UP0 ;  /* 0x000000ff0500728c */ /* 0x000fd2000bf05300 */
[----:B------:R-:W-:Y:S05]  /*00f0*/  BRA.U !UP0, `(.L_x_1) ;  /* 0x0000000108107547 */ /* 0x000fea000b800000 */
[----:B------:R-:W1:Y:S02]  /*0100*/  LDC.64 R2, c[0x0][0x888] ;  /* 0x00022200ff027b82 */ /* 0x000e640000000a00 */
[----:B-1----:R1:W5:Y:S01]  /*0110*/  LDG.E R39, desc[UR52][R2.64] ;  /* 0x0000003402277981 */ /* 0x002362000c1e1900 */
[----:B------:R-:W-:Y:S01]  /*0120*/  HFMA2 R80, -RZ, RZ, 0, 5.9604644775390625e-08 ;  /* 0x00000001ff507431 */ /* 0x000fe200000001ff */
[----:B------:R-:W-:Y:S05]  /*0130*/  BRA `(.L_x_0) ;  /* 0x00000000000c7947 */ /* 0x000fea0003800000 */
.L_x_1:
[----:B------:R-:W1:Y:S01]  /*0140*/  LDCU UR4, c[0x0][0x880] ;  /* 0x00011000ff0477ac */ /* 0x000e620008000800 */
[----:B------:R-:W-:Y:S01]  /*0150*/  HFMA2 R80, -RZ, RZ, 0, 5.9604644775390625e-08 ;  /* 0x00000001ff507431 */ /* 0x000fe200000001ff */
[----:B-1----:R-:W-:-:S07]  /*0160*/  MOV R39, UR4 ;  /* 0x0000000400277c02 */ /* 0x002fce0008000f00 */
.L_x_0:
[----:B------:R-:W2:Y:S02]  /*0170*/  LDCU.64 UR4, c[0x0][0x8b0] ;  /* 0x00011600ff0477ac */ /* 0x000ea40008000a00 */
[----:B--2---:R-:W-:-:S04]  /*0180*/  UISETP.NE.U32.AND UP0, UPT, UR4, URZ, UPT ;  /* 0x000000ff0400728c */ /* 0x004fc8000bf05070 */
[----:B------:R-:W-:-:S09]  /*0190*/  UISETP.NE.AND.EX UP0, UPT, UR5, URZ, UPT, UP0 ;  /* 0x000000ff0500728c */ /* 0x000fd2000bf05300 */
[----:B------:R-:W-:Y:S05]  /*01a0*/  BRA.U UP0, `(.L_x_2) ;  /* 0x0000000100247547 */ /* 0x000fea000b800000 */
[----:B------:R-:W2:Y:S02]  /*01b0*/  LDCU.64 UR4, c[0x0][0x8a8] ;  /* 0x00011500ff0477ac */ /* 0x000ea40008000a00 */
[----:B--2---:R-:W-:-:S04]  /*01c0*/  UISETP.NE.U32.AND UP0, UPT, UR4, URZ, UPT ;  /* 0x000000ff0400728c */ /* 0x004fc8000bf05070 */
[----:B------:R-:W-:-:S09]  /*01d0*/  UISETP.NE.AND.EX UP0, UPT, UR5, URZ, UPT, UP0 ;  /* 0x000000ff0500728c */ /* 0x000fd2000bf05300 */
[----:B------:R-:W-:Y:S05]  /*01e0*/  BRA.U !UP0, `(.L_x_3) ;  /* 0x00000001080c7547 */ /* 0x000fea000b800000 */
[----:B-1----:R-:W1:Y:S02]  /*01f0*/  LDC.64 R2, c[0x0][0x8a8] ;  /* 0x00022a00ff027b82 */ /* 0x002e640000000a00 */
[----:B-1----:R2:W5:Y:S01]  /*0200*/  LDG.E R38, desc[UR52][R2.64] ;  /* 0x0000003402267981 */ /* 0x002562000c1e1900 */
[----:B------:R-:W-:Y:S05]  /*0210*/  BRA `(.L_x_2) ;  /* 0x0000000000087947 */ /* 0x000fea0003800000 */
.L_x_3:
[----:B------:R-:W2:Y:S02]  /*0220*/  LDCU UR4, c[0x0][0x8a0] ;  /* 0x00011400ff0477ac */ /* 0x000ea40008000800 */
[----:B--2---:R-:W-:Y:S02]  /*0230*/  MOV R38, UR4 ;  /* 0x0000000400267c02 */ /* 0x004fe40008000f00 */
.L_x_2:
[----:B------:R-:W-:Y:S01]  /*0240*/  IMAD.U32 R0, RZ, RZ, UR10 ;  /* 0x0000000aff007e24 */ /* 0x000fe2000f8e00ff */
[----:B------:R-:W-:Y:S04]  /*0250*/  BSSY.RECONVERGENT B0, `(.L_x_4) ;  /* 0x000000c000007945 */ /* 0x000fe80003800200 */
[C---:B------:R-:W-:Y:S02]  /*0260*/  ISETP.NE.OR P2, PT, R0.reuse, 0x1, !P3 ;  /* 0x000000010000780c */ /* 0x040fe40005f45670 */
[----:B------:R-:W-:-:S11]  /*0270*/  ISETP.NE.OR P1, PT, R0, 0x3, !P3 ;  /* 0x000000030000780c */ /* 0x000fd60005f25670 */
[----:B------:R-:W-:Y:S05]  /*0280*/  @P2 BRA `(.L_x_5) ;  /* 0x0000000000202947 */ /* 0x000fea0003800000 */
[----:B------:R-:W3:Y:S02]  /*0290*/  LDCU.64 UR4, c[0x0][0x348] ;  /* 0x00006900ff0477ac */ /* 0x000ee40008000a00 */
[----:B---3--:R-:W-:Y:S02]  /*02a0*/  UIADD3 UR8, UP1, UPT, UR4, 0x80, URZ ;  /* 0x0000008004087890 */ /* 0x008fe4000ff3e0ff */
[----:B------:R-:W-:Y:S02]  /*02b0*/  UIADD3 UR4, UP0, UPT, UR4, 0x180, URZ ;  /* 0x0000018004047890 */ /* 0x000fe4000ff1e0ff */
[----:B------:R-:W-:Y:S02]  /*02c0*/  UIADD3.X UR9, UPT, UPT, URZ, UR5, URZ, UP1, !UPT ;  /* 0x00000005ff097290 */ /* 0x000fe40008ffe4ff */
[----:B------:R-:W-:-:S07]  /*02d0*/  UIADD3.X UR5, UPT, UPT, URZ, UR5, URZ, UP0, !UPT ;  /* 0x00000005ff057290 */ /* 0x000fce00087fe4ff */
[----:B------:R3:W-:Y:S02]  /*02e0*/  UTMACCTL.PF [UR8] ;  /* 0x00000000080079b9 */ /* 0x0007e40008040000 */
[----:B------:R3:W-:Y:S02]  /*02f0*/  UTMACCTL.PF [UR4] ;  /* 0x00000000040079b9 */ /* 0x0007e40008040000 */
[----:B---3--:R-:W-:Y:S01]  /*0300*/  NOP ;  /* 0x0000000000007918 */ /* 0x008fe20000000000 */
.L_x_5:
[----:B------:R-:W-:Y:S05]  /*0310*/  BSYNC.RECONVERGENT B0 ;  /* 0x0000000000007941 */ /* 0x000fea0003800200 */
.L_x_4:
[----:B------:R-:W-:Y:S04]  /*0320*/  BSSY.RECONVERGENT B0, `(.L_x_6) ;  /* 0x000000a000007945 */ /* 0x000fe80003800200 */
        /* <DEDUP_REMOVED lines=9> */
.L_x_7:
[----:B------:R-:W-:Y:S05]  /*03c0*/  BSYNC.RECONVERGENT B0 ;  /* 0x0000000000007941 */ /* 0x000fea0003800200 */
.L_x_6:
[----:B------:R-:W3:Y:S01]  /*03d0*/  LDCU.64 UR4, c[0x0][0x888] ;  /* 0x00011100ff0477ac */ /* 0x000ee20008000a00 */
[----:B------:R-:W-:Y:S01]  /*03e0*/  ISETP.NE.AND.EX P0, PT, RZ, UR7, PT, P0 ;  /* 0x00000007ff007c0c */ /* 0x000fe2000bf05300 */
[----:B------:R-:W-:Y:S01]  /*03f0*/  UPLOP3.LUT UP5, UPT, UPT, UPT, UPT, 0x80, 0x8 ;  /* 0x000000000008789c */ /* 0x000fe20003faf070 */
[----:B---3--:R-:W-:-:S04]  /*0400*/  ISETP.NE.U32.AND P1, PT, RZ, UR4, PT ;  /* 0x00000004ff007c0c */ /* 0x008fc8000bf25070 */
[----:B------:R-:W-:-:S13]  /*0410*/  ISETP.NE.AND.EX P1, PT, RZ, UR5, PT, P1 ;  /* 0x00000005ff007c0c */ /* 0x000fda000bf25310 */
[----:B------:R-:W-:Y:S05]  /*0420*/  @P1 BRA P0, `(.L_x_8) ;  /* 0x0000000000281947 */ /* 0x000fea0000000000 */
[----:B-----5:R-:W-:Y:S01]  /*0430*/  R2UR UR8, R39 ;  /* 0x00000000270872ca */ /* 0x020fe200000e0000 */
[----:B------:R-:W-:Y:S02]  /*0440*/  UISETP.NE.U32.AND UP0, UPT, UR6, URZ, UPT ;  /* 0x000000ff0600728c */ /* 0x000fe4000bf05070 */
[----:B------:R-:W-:Y:S02]  /*0450*/  UISETP.NE.U32.AND UP1, UPT, UR4, URZ, UPT ;  /* 0x000000ff0400728c */ /* 0x000fe4000bf25070 */
[----:B------:R-:W-:Y:S02]  /*0460*/  UISETP.NE.AND.EX UP2, UPT, UR7, URZ, UPT, UP0 ;  /* 0x000000ff0700728c */ /* 0x000fe4000bf45300 */
[----:B------:R-:W-:-:S04]  /*0470*/  UISETP.NE.AND.EX UP0, UPT, UR5, URZ, UPT, UP1 ;  /* 0x000000ff0500728c */ /* 0x000fc8000bf05310 */
[----:B------:R-:W-:Y:S02]  /*0480*/  USEL UR4, URZ, 0xffffffff, UP0 ;  /* 0xffffffffff047887 */ /* 0x000fe40008000000 */
[----:B------:R-:W-:-:S04]  /*0490*/  UISETP.NE.AND UP1, UPT, UR8, URZ, UPT ;  /* 0x000000ff0800728c */ /* 0x000fc8000bf25270 */
[----:B------:R-:W-:-:S04]  /*04a0*/  @!UP2 USEL UR4, URZ, 0xffffffff, UP1 ;  /* 0xffffffffff04a887 */ /* 0x000fc80008800000 */
[----:B------:R-:W-:-:S04]  /*04b0*/  ULOP3.LUT UR4, UR4, 0x1, URZ, 0xc0, !UPT ;  /* 0x0000000104047892 */ /* 0x000fc8000f8ec0ff */
[----:B------:R-:W-:-:S11]  /*04c0*/  UISETP.NE.U32.AND UP5, UPT, UR4, 0x1, UPT ;  /* 0x000000010400788c */ /* 0x000fd6000bfa5070 */
.L_x_8:
[----:B-12---:R-:W1:Y:S01]  /*04d0*/  SHFL.IDX PT, R2, R81, RZ, 0x1f ;  /* 0x00001fff51027589 */ /* 0x006e6200000e0000 */
[----:B------:R-:W-:-:S04]  /*04e0*/  UISETP.NE.AND UP0, UPT, UR10, 0x2, UPT ;  /* 0x000000020a00788c */ /* 0x000fc8000bf05270 */
[----:B------:R-:W-:Y:S01]  /*04f0*/  USEL UR26, URZ, 0x1, UP0 ;  /* 0x00000001ff1a7887 */ /* 0x000fe20008000000 */
[----:B-1----:R-:W-:-:S13]  /*0500*/  ISETP.NE.AND P0, PT, R2, RZ, PT ;  /* 0x000000ff0200720c */ /* 0x002fda0003f05270 */
[----:B------:R-:W-:Y:S05]  /*0510*/  @P0 BRA `(.L_x_9) ;  /* 0x0000000400f40947 */ /* 0x000fea0003800000 */
[----:B------:R-:W-:Y:S01]  /*0520*/  ELECT P0, URZ, PT ;  /* 0x0000000000ff782f */ /* 0x000fe20003800000 */
[----:B------:R-:W-:-:S12]  /*0530*/  BSSY.RECONVERGENT B0, `(.L_x_9) ;  /* 0x000007b000007945 */ /* 0x000fd80003800200 */
[----:B------:R-:W-:Y:S05]  /*0540*/  @!P0 BRA `(.L_x_10) ;  /* 0x0000000400e48947 */ /* 0x000fea0003800000 */
[----:B------:R-:W1:Y:S01]  /*0550*/  S2UR UR6, SR_CgaCtaId ;  /* 0x00000000000679c3 */ /* 0x000e620000008800 */
[----:B------:R-:W-:Y:S01]  /*0560*/  UMOV UR7, 0x400 ;  /* 0x0000040000077882 */ /* 0x000fe20000000000 */
[----:B------:R-:W-:Y:S01]  /*0570*/  UMOV UR5, 0x1 ;  /* 0x0000000100057882 */ /* 0x000fe20000000000 */
[----:B------:R-:W-:Y:S01]  /*0580*/  UMOV UR4, 0x5 ;  /* 0x0000000500047882 */ /* 0x000fe20000000000 */
[----:B------:R-:W-:-:S04]  /*0590*/  UIADD3 UR8, UPT, UPT, -UR5, 0x100000, URZ ;  /* 0x0010000005087890 */ /* 0x000fc8000fffe1ff */
[----:B------:R-:W-:Y:S02]  /*05a0*/  USHF.L.U32 UR9, UR8, 0xb, URZ ;  /* 0x0000000b08097899 */ /* 0x000fe400080006ff */
[----:B------:R-:W-:Y:S02]  /*05b0*/  USHF.L.U32 UR8, UR8, 0x1, URZ ;  /* 0x0000000108087899 */ /* 0x000fe400080006ff */
[----:B------:R-:W-:-:S04]  /*05c0*/  UIADD3 UR4, UPT, UPT, -UR4, 0x100000, URZ ;  /* 0x0010000004047890 */ /* 0x000fc8000fffe1ff */
[----:B------:R-:W-:Y:S02]  /*05d0*/  USHF.L.U32 UR5, UR4, 0xb, URZ ;  /* 0x0000000b04057899 */ /* 0x000fe400080006ff */
[----:B------:R-:W-:Y:S02]  /*05e0*/  USHF.L.U32 UR4, UR4, 0x1, URZ ;  /* 0x0000000104047899 */ /* 0x000fe400080006ff */
[----:B-1----:R-:W-:Y:S01]  /*05f0*/  ULEA UR6, UR6, UR7, 0x18 ;  /* 0x0000000706067291 */ /* 0x002fe2000f8ec0ff */
[----:B------:R-:W1:Y:S11]  /*0600*/  FENCE.VIEW.ASYNC.S ;  /* 0x00000000000073c6 */ /* 0x000e760000000000 */
[----:B-1----:R1:W2:Y:S01]  /*0610*/  SYNCS.EXCH.64 URZ, [UR6], UR8 ;  /* 0x0000000806ff75b2 */ /* 0x0022a20008000100 */
[----:B------:R1:W3:Y:S01]  /*0620*/  SYNCS.EXCH.64 URZ, [UR6+0x1b0], UR4 ;  /* 0x0001b00406ff75b2 */ /* 0x0002e20008000100 */
[----:B------:R1:W4:Y:S01]  /*0630*/  SYNCS.EXCH.64 URZ, [UR6+0x8], UR8 ;  /* 0x0000080806ff75b2 */ /* 0x0003220008000100 */
[----:B------:R1:W1:Y:S01]  /*0640*/  SYNCS.EXCH.64 URZ, [UR6+0x1b8], UR4 ;  /* 0x0001b80406ff75b2 */ /* 0x0002620008000100 */
        /* <DEDUP_REMOVED lines=104> */
[----:B--234-:R-:W-:Y:S01]  /*0cd0*/  NOP ;  /* 0x0000000000007918 */ /* 0x01cfe20000000000 */
.L_x_10:
[----:B-1----:R-:W-:Y:S05]  /*0ce0*/  BSYNC.RECONVERGENT B0 ;  /* 0x0000000000007941 */ /* 0x002fea0003800200 */
.L_x_9:
[----:B------:R-:W1:Y:S01]  /*0cf0*/  SHFL.IDX PT, R2, R81, RZ, 0x1f ;  /* 0x00001fff51027589 */ /* 0x000e6200000e0000 */
[----:B------:R-:W-:Y:S01]  /*0d00*/  NOP ;  /* 0x0000000000007918 */ /* 0x000fe20000000000 */
[----:B-1----:R-:W-:-:S13]  /*0d10*/  ISETP.NE.AND P0, PT, R2, 0x1, PT ;  /* 0x000000010200780c */ /* 0x002fda0003f05270 */
[----:B------:R-:W-:Y:S05]  /*0d20*/  @P0 BRA `(.L_x_11) ;  /* 0x0000000000400947 */ /* 0x000fea0003800000 */
        /* <DEDUP_REMOVED lines=9> */
[----:B------:R-:W-:Y:S01]  /*0dc0*/  USHF.L.U32 UR4, UR4, 0x1, URZ ;  /* 0x0000000104047899 */ /* 0x000fe200080006ff */
[----:B------:R-:W-:Y:S01]  /*0dd0*/  ELECT P0, URZ, PT ;  /* 0x0000000000ff782f */ /* 0x000fe20003800000 */
[----:B-1----:R-:W-:Y:S01]  /*0de0*/  ULEA UR6, UR6, UR7, 0x18 ;  /* 0x0000000706067291 */ /* 0x002fe2000f8ec0ff */
[----:B------:R-:W1:Y:S11]  /*0df0*/  FENCE.VIEW.ASYNC.S ;  /* 0x00000000000073c6 */ /* 0x000e760000000000 */
[----:B-1----:R1:W2:Y:S01]  /*0e00*/  SYNCS.EXCH.64 URZ, [UR6+0x360], UR8 ;  /* 0x0003600806ff75b2 */ /* 0x0022a20008000100 */
[----:B------:R1:W3:Y:S01]  /*0e10*/  SYNCS.EXCH.64 URZ, [UR6+0x368], UR4 ;  /* 0x0003680406ff75b2 */ /* 0x0002e20008000100 */
[----:B------:R-:W-:Y:S01]  /*0e20*/  NOP ;  /* 0x0000000000007918 */ /* 0x000fe20000000000 */
.L_x_11:
[----:B------:R-:W4:Y:S01]  /*0e30*/  SHFL.IDX PT, R2, R81, RZ, 0x1f ;  /* 0x00001fff51027589 */ /* 0x000f2200000e0000 */
[----:B------:R-:W-:Y:S01]  /*0e40*/  NOP ;  /* 0x0000000000007918 */ /* 0x000fe20000000000 */
[----:B----4-:R-:W-:-:S13]  /*0e50*/  ISETP.NE.AND P0, PT, R2, 0x3, PT ;  /* 0x000000030200780c */ /* 0x010fda0003f05270 */
[----:B------:R-:W-:Y:S05]  /*0e60*/  @P0 BRA `(.L_x_12) ;  /* 0x0000000000300947 */ /* 0x000fea0003800000 */
[----:B-1----:R-:W1:Y:S01]  /*0e70*/  S2UR UR5, SR_CgaCtaId ;  /* 0x00000000000579c3 */ /* 0x002e620000008800 */
[----:B------:R-:W-:Y:S01]  /*0e80*/  UMOV UR6, 0x400 ;  /* 0x0000040000067882 */ /* 0x000fe20000000000 */
[----:B------:R-:W-:Y:S01]  /*0e90*/  UMOV UR4, 0x20 ;  /* 0x0000002000047882 */ /* 0x000fe20000000000 */
[----:B------:R-:W-:Y:S01]  /*0ea0*/  ELECT P0, URZ, PT ;  /* 0x0000000000ff782f */ /* 0x000fe20003800000 */
[----:B-1----:R-:W-:Y:S02]  /*0eb0*/  ULEA UR5, UR5, UR6, 0x18 ;  /* 0x0000000605057291 */ /* 0x002fe4000f8ec0ff */
[----:B------:R-:W-:-:S04]  /*0ec0*/  UIADD3 UR6, UPT, UPT, -UR4, 0x100000, URZ ;  /* 0x0010000004067890 */ /* 0x000fc8000fffe1ff */
[----:B------:R-:W-:Y:S02]  /*0ed0*/  USHF.L.U32 UR7, UR6, 0xb, URZ ;  /* 0x0000000b06077899 */ /* 0x000fe400080006ff */
[----:B------:R-:W-:Y:S01]  /*0ee0*/  USHF.L.U32 UR6, UR6, 0x1, URZ ;  /* 0x0000000106067899 */ /* 0x000fe200080006ff */
[----:B------:R-:W1:Y:S11]  /*0ef0*/  FENCE.VIEW.ASYNC.S ;  /* 0x00000000000073c6 */ /* 0x000e760000000000 */
[----:B-1----:R4:W1:Y:S01]  /*0f00*/  SYNCS.EXCH.64 URZ, [UR5+0x370], UR6 ;  /* 0x0003700605ff75b2 */ /* 0x0028620008000100 */
[----:B------:R4:W1:Y:S02]  /*0f10*/  SYNCS.EXCH.64 URZ, [UR5+0x378], UR6 ;  /* 0x0003780605ff75b2 */ /* 0x0008640008000100 */
[----:B----4-:R-:W-:Y:S01]  /*0f20*/  NOP ;  /* 0x0000000000007918 */ /* 0x010fe20000000000 */
.L_x_12:
[----:B------:R-:W4:Y:S01]  /*0f30*/  SHFL.IDX PT, R2, R81, RZ, 0x1f ;  /* 0x00001fff51027589 */ /* 0x000f2200000e0000 */
[----:B------:R-:W-:Y:S01]  /*0f40*/  NOP ;  /* 0x0000000000007918 */ /* 0x000fe20000000000 */
[----:B----4-:R-:W-:-:S13]  /*0f50*/  ISETP.NE.AND P0, PT, R2, 0x4, PT ;  /* 0x000000040200780c */ /* 0x010fda0003f05270 */
[----:B------:R-:W-:Y:S05]  /*0f60*/  @P0 BRA `(.L_x_13) ;  /* 0x00000000004c0947 */ /* 0x000fea0003800000 */
[----:B-1----:R-:W1:Y:S01]  /*0f70*/  S2UR UR5, SR_CgaCtaId ;  /* 0x00000000000579c3 */ /* 0x002e620000008800 */
[----:B------:R-:W-:Y:S01]  /*0f80*/  UMOV UR7, 0x720 ;  /* 0x0000072000077882 */ /* 0x000fe20000000000 */
[----:B------:R-:W-:Y:S01]  /*0f90*/  UMOV UR6, 0x400 ;  /* 0x0000040000067882 */ /* 0x000fe20000000000 */
[----:B------:R-:W-:Y:S01]  /*0fa0*/  USEL UR7, UR7, 0x620, UP5 ;  /* 0x0000062007077887 */ /* 0x000fe2000a800000 */
[----:B------:R-:W-:Y:S01]  /*0fb0*/  UMOV UR4, 0x1 ;  /* 0x0000000100047882 */ /* 0x000fe20000000000 */
[----:B------:R-:W-:Y:S01]  /*0fc0*/  ELECT P0, URZ, PT ;  /* 0x0000000000ff782f */ /* 0x000fe20003800000 */
[----:B------:R-:W-:-:S04]  /*0fd0*/  UIADD3 UR8, UPT, UPT, -UR4, 0x100000, URZ ;  /* 0x0010000004087890 */ /* 0x000fc8000fffe1ff */
[----:B------:R-:W-:Y:S02]  /*0fe0*/  USHF.L.U32 UR9, UR8, 0xb, URZ ;  /* 0x0000000b08097899 */ /* 0x000fe400080006ff */
[----:B------:R-:W-:Y:S02]  /*0ff0*/  USHF.L.U32 UR8, UR8, 0x1, URZ ;  /* 0x0000000108087899 */ /* 0x000fe400080006ff */
[----:B-1----:R-:W-:Y:S02]  /*1000*/  ULEA UR5, UR5, UR6, 0x18 ;  /* 0x0000000605057291 */ /* 0x002fe4000f8ec0ff */
[----:B------:R-:W-:-:S04]  /*1010*/  UIADD3 UR6, UPT, UPT, -UR7, 0x100000, URZ ;  /* 0x0010000007067890 */ /* 0x000fc8000fffe1ff */
[----:B------:R-:W-:Y:S02]  /*1020*/  USHF.L.U32 UR7, UR6, 0xb, URZ ;  /* 0x0000000b06077899 */ /* 0x000fe400080006ff */
[----:B------:R-:W-:Y:S01]  /*1030*/  USHF.L.U32 UR6, UR6, 0x1, URZ ;  /* 0x0000000106067899 */ /* 0x000fe200080006ff */
[----:B------:R-:W1:Y:S03]  /*1040*/  FENCE.VIEW.ASYNC.S ;  /* 0x00000000000073c6 */ /* 0x000e660000000000 */
[----:B-1----:R4:W1:Y:S08]  /*1050*/  SYNCS.EXCH.64 URZ, [UR5+0x380], UR8 ;  /* 0x0003800805ff75b2 */ /* 0x0028700008000100 */
[----:B------:R4:W1:Y:S01]  /*1060*/  SYNCS.EXCH.64 URZ, [UR5+0x390], UR6 ;  /* 0x0003900605ff75b2 */ /* 0x0008620008000100 */
[----:B------:R4:W1:Y:S01]  /*1070*/  SYNCS.EXCH.64 URZ, [UR5+0x388], UR8 ;  /* 0x0003880805ff75b2 */ /* 0x0008620008000100 */
[----:B------:R4:W1:Y:S02]  /*1080*/  SYNCS.EXCH.64 URZ, [UR5+0x398], UR6 ;  /* 0x0003980605ff75b2 */ /* 0x0008640008000100 */
[----:B----4-:R-:W-:Y:S01]  /*1090*/  NOP ;  /* 0x0000000000007918 */ /* 0x010fe20000000000 */
.L_x_13:
[----:B------:R-:W4:Y:S01]  /*10a0*/  SHFL.IDX PT, R2, R81, RZ, 0x1f ;  /* 0x00001fff51027589 */ /* 0x000f2200000e0000 */
[----:B------:R-:W-:Y:S01]  /*10b0*/  NOP ;  /* 0x0000000000007918 */ /* 0x000fe20000000000 */
[----:B----4-:R-:W-:-:S13]  /*10c0*/  ISETP.NE.AND P0, PT, R2, 0x5, PT ;  /* 0x000000050200780c */ /* 0x010fda0003f05270 */
[----:B------:R-:W-:Y:S05]  /*10d0*/  @P0 BRA `(.L_x_14) ;  /* 0x0000000000580947 */ /* 0x000fea0003800000 */
[----:B-1----:R-:W1:Y:S01]  /*10e0*/  S2UR UR6, SR_CgaCtaId ;  /* 0x00000000000679c3 */ /* 0x002e620000008800 */
        /* <DEDUP_REMOVED lines=12> */
[----:B-1----:R4:W1:Y:S01]  /*11b0*/  SYNCS.EXCH.64 URZ, [UR6+0x3a0], UR8 ;  /* 0x0003a00806ff75b2 */ /* 0x0028620008000100 */
[----:B------:R4:W1:Y:S01]  /*11c0*/  SYNCS.EXCH.64 URZ, [UR6+0x3c0], UR4 ;  /* 0x0003c00406ff75b2 */ /* 0x0008620008000100 */
[----:B------:R4:W1:Y:S01]  /*11d0*/  SYNCS.EXCH.64 URZ, [UR6+0x3a8], UR8 ;  /* 0x0003a80806ff75b2 */ /* 0x0008620008000100 */
[----:B------:R4:W1:Y:S01]  /*11e0*/  SYNCS.EXCH.64 URZ, [UR6+0x3c8], UR4 ;  /* 0x0003c80406ff75b2 */ /* 0x0008620008000100 */
[----:B------:R4:W1:Y:S01]  /*11f0*/  SYNCS.EXCH.64 URZ, [UR6+0x3b0], UR8 ;  /* 0x0003b00806ff75b2 */ /* 0x0008620008000100 */
[----:B------:R4:W1:Y:S01]  /*1200*/  SYNCS.EXCH.64 URZ, [UR6+0x3d0], UR4 ;  /* 0x0003d00406ff75b2 */ /* 0x0008620008000100 */
[----:B------:R4:W1:Y:S01]  /*1210*/  SYNCS.EXCH.64 URZ, [UR6+0x3b8], UR8 ;  /* 0x0003b80806ff75b2 */ /* 0x0008620008000100 */
[----:B------:R4:W1:Y:S02]  /*1220*/  SYNCS.EXCH.64 URZ, [UR6+0x3d8], UR4 ;  /* 0x0003d80406ff75b2 */ /* 0x0008640008000100 */
[----:B----4-:R-:W-:Y:S01]  /*1230*/  NOP ;  /* 0x0000000000007918 */ /* 0x010fe20000000000 */
.L_x_14:
[----:B------:R-:W4:Y:S01]  /*1240*/  SHFL.IDX PT, R2, R81, RZ, 0x1f ;  /* 0x00001fff51027589 */ /* 0x000f2200000e0000 */
[----:B------:R-:W1:Y:S01]  /*1250*/  S2UR UR54, SR_CgaCtaId ;  /* 0x00000000003679c3 */ /* 0x000e620000008800 */
[----:B------:R-:W-:Y:S01]  /*1260*/  NOP ;  /* 0x0000000000007918 */ /* 0x000fe20000000000 */
[----:B----4-:R-:W-:-:S13]  /*1270*/  ISETP.NE.AND P0, PT, R2, 0x3, PT ;  /* 0x000000030200780c */ /* 0x010fda0003f05270 */
[----:B-1----:R-:W-:Y:S05]  /*1280*/  @P0 BRA `(.L_x_15) ;  /* 0x0000000000340947 */ /* 0x002fea0003800000 */
[----:B------:R-:W-:Y:S01]  /*1290*/  UMOV UR5, 0x400 ;  /* 0x0000040000057882 */ /* 0x000fe20000000000 */
[----:B------:R-:W-:Y:S01]  /*12a0*/  UMOV UR4, 0x20 ;  /* 0x0000002000047882 */ /* 0x000fe20000000000 */
[----:B------:R-:W-:Y:S02]  /*12b0*/  ULEA UR5, UR54, UR5, 0x18 ;  /* 0x0000000536057291 */ /* 0x000fe4000f8ec0ff */
[----:B------:R-:W-:-:S04]  /*12c0*/  UIADD3 UR6, UPT, UPT, -UR4, 0x100000, URZ ;  /* 0x0010000004067890 */ /* 0x000fc8000fffe1ff */
[----:B------:R-:W-:Y:S02]  /*12d0*/  USHF.L.U32 UR7, UR6, 0xb, URZ ;  /* 0x0000000b06077899 */ /* 0x000fe400080006ff */
[----:B------:R-:W-:Y:S01]  /*12e0*/  USHF.L.U32 UR6, UR6, 0x1, URZ ;  /* 0x0000000106067899 */ /* 0x000fe200080006ff */
[----:B------:R-:W-:Y:S01]  /*12f0*/  ELECT P0, URZ, PT ;  /* 0x0000000000ff782f */ /* 0x000fe20003800000 */
[----:B------:R-:W1:Y:S10]  /*1300*/  FENCE.VIEW.ASYNC.S ;  /* 0x00000000000073c6 */ /* 0x000e740000000000 */
[----:B-1----:R1:W4:Y:S01]  /*1310*/  SYNCS.EXCH.64 URZ, [UR5+0x3e0], UR6 ;  /* 0x0003e00605ff75b2 */ /* 0x0023220008000100 */
[----:B------:R1:W1:Y:S01]  /*1320*/  SYNCS.EXCH.64 URZ, [UR5+0x3f0], UR6 ;  /* 0x0003f00605ff75b2 */ /* 0x0002620008000100 */
[----:B------:R1:W1:Y:S01]  /*1330*/  SYNCS.EXCH.64 URZ, [UR5+0x3e8], UR6 ;  /* 0x0003e80605ff75b2 */ /* 0x0002620008000100 */
[----:B------:R1:W1:Y:S01]  /*1340*/  SYNCS.EXCH.64 URZ, [UR5+0x3f8], UR6 ;  /* 0x0003f80605ff75b2 */ /* 0x0002620008000100 */
[----:B------:R-:W-:Y:S01]  /*1350*/  NOP ;  /* 0x0000000000007918 */ /* 0x000fe20000000000 */
.L_x_15:
[----:B------:R-:W2:Y:S01]  /*1360*/  LDCU UR12, c[0x0][0x36c] ;  /* 0x00006d80ff0c77ac */ /* 0x000ea20008000800 */
[----:B------:R-:W-:Y:S01]  /*1370*/  ISETP.NE.OR P3, PT, R0, 0x2, !P3 ;  /* 0x000000020000780c */ /* 0x000fe20005f65670 */
[----:B------:R-:W-:Y:S01]  /*1380*/  NOP ;  /* 0x0000000000007918 */ /* 0x000fe20000000000 */
[----:B------:R-:W-:Y:S01]  /*1390*/  LOP3.LUT R0, R69, 0x1f, RZ, 0xc0, !PT ;  /* 0x0000001f45007812 */ /* 0x000fe200078ec0ff */
[----:B------:R-:W-:Y:S02]  /*13a0*/  UISETP.NE.AND UP6, UPT, UR10, URZ, UPT ;  /* 0x000000ff0a00728c */ /* 0x000fe4000bfc5270 */
[----:B--2---:R-:W-:-:S04]  /*13b0*/  UISETP.EQ.U32.AND UP0, UPT, UR12, 0x1, UPT ;  /* 0x000000010c00788c */ /* 0x004fc8000bf02070 */
[----:B------:R-:W-:-:S05]  /*13c0*/  UP2UR UR4, UPR, URZ, 0x1 ;  /* 0x00000001ff047883 */ /* 0x000fca0008000000 */
[----:B------:R-:W-:Y:S05]  /*13d0*/  BRA.U !UP0, `(.L_x_16) ;  /* 0x0000000108087547 */ /* 0x000fea000b800000 */
[----:B-1-34-:R-:W-:Y:S01]  /*13e0*/  UCGABAR_ARV ;  /* 0x00000000000079c7 */ /* 0x01afe20008000000 */
[----:B------:R-:W-:Y:S05]  /*13f0*/  BRA `(.L_x_17) ;  /* 0x0000000000047947 */ /* 0x000fea0003800000 */
.L_x_16:
[----:B-1-34-:R-:W-:Y:S02]  /*1400*/  NOP ;  /* 0x0000000000007918 */ /* 0x01afe40000000000 */
.L_x_17:
[----:B------:R-:W1:Y:S01]  /*1410*/  S2UR UR50, SR_CTAID.X ;  /* 0x00000000003279c3 */ /* 0x000e620000002500 */
[----:B------:R-:W-:-:S05]  /*1420*/  CS2R.32 R3, SR_CgaSize ;  /* 0x0000000000037805 */ /* 0x000fca0000008a00 */
[----:B------:R-:W-:-:S05]  /*1430*/  IMAD R3, R3, -0xa0, RZ ;  /* 0xffffff6003037824 */ /* 0x000fca00078e02ff */
[----:B------:R-:W-:-:S14]  /*1440*/  R2UR UR5, R3 ;  /* 0x00000000030572ca */ /* 0x000fdc00000e0000 */
[----:B------:R-:W2:Y:S01]  /*1450*/  LDCU UR5, c[0x0][UR5+0x2b0] ;  /* 0x00005600050577ac */ /* 0x000ea20008000800 */
[----:B------:R-:W-:-:S05]  /*1460*/  CS2R.32 R3, SR_CgaSize ;  /* 0x0000000000037805 */ /* 0x000fca0000008a00 */
[----:B------:R-:W-:-:S05]  /*1470*/  IMAD R3, R3, -0xa0, RZ ;  /* 0xffffff6003037824 */ /* 0x000fca00078e02ff */
[----:B------:R-:W-:-:S14]  /*1480*/  R2UR UR4, R3 ;  /* 0x00000000030472ca */ /* 0x000fdc00000e0000 */
[----:B------:R-:W3:Y:S01]  /*1490*/  LDCU UR4, c[0x0][UR4+0x2b4] ;  /* 0x00005680040477ac */ /* 0x000ee20008000800 */
[----:B------:R-:W4:Y:S01]  /*14a0*/  S2UR UR51, SR_CTAID.Y ;  /* 0x00000000003379c3 */ /* 0x000f220000002600 */
[----:B------:R-:W-:-:S05]  /*14b0*/  CS2R.32 R3, SR_CgaSize ;  /* 0x0000000000037805 */ /* 0x000fca0000008a00 */
[----:B------:R-:W-:-:S05]  /*14c0*/  IMAD R3, R3, -0xa0, RZ ;  /* 0xffffff6003037824 */ /* 0x000fca00078e02ff */
[----:B------:R-:W-:-:S14]  /*14d0*/  R2UR UR7, R3 ;  /* 0x00000000030772ca */ /* 0x000fdc00000e0000 */
[----:B------:R-:W3:Y:S01]  /*14e0*/  LDCU UR7, c[0x0][UR7+0x2a0] ;  /* 0x00005400070777ac */ /* 0x000ee20008000800 */
[----:B------:R-:W-:-:S05]  /*14f0*/  CS2R.32 R3, SR_CgaSize ;  /* 0x0000000000037805 */ /* 0x000fca0000008a00 */
[----:B------:R-:W-:-:S05]  /*1500*/  IMAD R3, R3, -0xa0, RZ ;  /* 0xffffff6003037824 */ /* 0x000fca00078e02ff */
[----:B------:R-:W-:-:S14]  /*1510*/  R2UR UR6, R3 ;  /* 0x00000000030672ca */ /* 0x000fdc00000e0000 */
[----:B------:R-:W3:Y:S01]  /*1520*/  LDCU UR6, c[0x0][UR6+0x2a4] ;  /* 0x00005480060677ac */ /* 0x000ee20008000800 */
[----:B------:R-:W-:Y:S02]  /*1530*/  ULOP3.LUT UR22, UR54, 0x1, URZ, 0xc0, !UPT ;  /* 0x0000000136167892 */ /* 0x000fe4000f8ec0ff */
[----:B------:R-:W-:Y:S02]  /*1540*/  USHF.R.U32.HI UR11, URZ, 0x1, UR54 ;  /* 0x00000001ff0b7899 */ /* 0x000fe40008011636 */
[----:B------:R-:W-:Y:S02]  /*1550*/  UISETP.GT.U32.AND UP1, UPT, UR22, 0xffff, UPT ;  /* 0x0000ffff1600788c */ /* 0x000fe4000bf24070 */
[----:B------:R-:W-:Y:S01]  /*1560*/  USHF.L.U32 UR23, UR54, 0x8, URZ ;  /* 0x0000000836177899 */ /* 0x000fe200080006ff */
[----:B-1----:R-:W-:Y:S01]  /*1570*/  I2FP.F32.U32 R3, UR50 ;  /* 0x0000003200037c45 */ /* 0x002fe20008201000 */
[----:B------:R-:W-:Y:S01]  /*1580*/  USHF.L.U32 UR15, UR54, 0xa, URZ ;  /* 0x0000000a360f7899 */ /* 0x000fe200080006ff */
[----:B------:R-:W1:Y:S03]  /*1590*/  LDCU UR19, c[0x0][0xb24] ;  /* 0x00016480ff1377ac */ /* 0x000e660008000800 */
[----:B--2---:R-:W-:Y:S01]  /*15a0*/  FMUL R3, R3, UR5 ;  /* 0x0000000503037c20 */ /* 0x004fe20008400000 */
[----:B------:R-:W2:Y:S01]  /*15b0*/  LDCU UR37, c[0x0][0xb24] ;  /* 0x00016480ff2577ac */ /* 0x000ea20008000800 */
[----:B----4-:R-:W-:-:S04]  /*15c0*/  I2FP.F32.U32 R2, UR51 ;  /* 0x0000003300027c45 */ /* 0x010fc80008201000 */
[----:B------:R-:W4:Y:S01]  /*15d0*/  F2I.U32.TRUNC.NTZ R3, R3 ;  /* 0x0000000300037305 */ /* 0x000f22000020f000 */
[----:B------:R-:W1:Y:S01]  /*15e0*/  LDCU UR16, c[0x0][0xb30] ;  /* 0x00016600ff1077ac */ /* 0x000e620008000800 */
[----:B---3--:R-:W-:Y:S01]  /*15f0*/  FMUL R2, R2, UR4 ;  /* 0x0000000402027c20 */ /* 0x008fe20008400000 */
[----:B------:R-:W-:Y:S01]  /*1600*/  ULOP3.LUT UR4, UR54, 0x6, URZ, 0xc0, !UPT ;  /* 0x0000000636047892 */ /* 0x000fe2000f8ec0ff */
[----:B------:R-:W-:-:S04]  /*1610*/  UMOV UR14, 0x55 ;  /* 0x00000055000e7882 */ /* 0x000fc80000000000 */
[----:B------:R-:W3:Y:S01]  /*1620*/  F2I.U32.TRUNC.NTZ R2, R2 ;  /* 0x0000000200027305 */ /* 0x000ee2000020f000 */
[----:B------:R-:W-:Y:S01]  /*1630*/  UISETP.GT.U32.AND UP0, UPT, UR4, 0xffff, UPT ;  /* 0x0000ffff0400788c */ /* 0x000fe2000bf04070 */
[----:B------:R-:W-:Y:S01]  /*1640*/  UMOV UR13, 0x3 ;  /* 0x00000003000d7882 */ /* 0x000fe20000000000 */
[----:B------:R-:W-:Y:S02]  /*1650*/  USEL UR5, UR22, 0xffff, !UP1 ;  /* 0x0000ffff16057887 */ /* 0x000fe4000c800000 */
[----:B------:R-:W-:Y:S01]  /*1660*/  USEL UR4, UR4, 0xffff, !UP0 ;  /* 0x0000ffff04047887 */ /* 0x000fe2000c000000 */
[----:B----4-:R-:W-:Y:S02]  /*1670*/  R2UR UR49, R3 ;  /* 0x00000000033172ca */ /* 0x010fe400000e0000 */
[----:B---3--:R-:W-:Y:S02]  /*1680*/  R2UR UR48, R2 ;  /* 0x00000000023072ca */ /* 0x008fe400000e0000 */
[----:B------:R-:W-:-:S09]  /*1690*/  PRMT R2, RZ, 0x7610, R2 ;  /* 0x00007610ff027816 */ /* 0x000fd20000000002 */
[----:B------:R-:W-:-:S04]  /*16a0*/  UIADD3 UR49, UPT, UPT, -UR49, URZ, URZ ;  /* 0x000000ff31317290 */ /* 0x000fc8000fffe1ff */
[----:B------:R-:W-:Y:S02]  /*16b0*/  UIMAD UR49, UR7, UR49, UR50 ;  /* 0x00000031073172a4 */ /* 0x000fe4000f8e0232 */
[----:B------:R-:W-:-:S04]  /*16c0*/  UIADD3 UR48, UPT, UPT, -UR48, URZ, URZ ;  /* 0x000000ff30307290 */ /* 0x000fc8000fffe1ff */
[----:B------:R-:W-:Y:S01]  /*16d0*/  UIMAD UR48, UR6, UR48, UR51 ;  /* 0x00000030063072a4 */ /* 0x000fe2000f8e0233 */
[----:B-12---:R-:W-:Y:S11]  /*16e0*/  BRA.U UP6, `(.L_x_18) ;  /* 0x00000001066c7547 */ /* 0x006ff6000b800000 */
[----:B------:R-:W-:Y:S02]  /*16f0*/  UISETP.NE.AND UP2, UPT, UR48, 0x2, UPT ;  /* 0x000000023000788c */ /* 0x000fe4000bf45270 */
[----:B------:R-:W-:Y:S02]  /*1700*/  UISETP.NE.AND UP4, UPT, UR48, URZ, UPT ;  /* 0x000000ff3000728c */ /* 0x000fe4000bf85270 */
[----:B------:R-:W-:Y:S02]  /*1710*/  UISETP.NE.AND UP0, UPT, UR48, 0x1, UPT ;  /* 0x000000013000788c */ /* 0x000fe4000bf05270 */
[----:B------:R-:W-:Y:S02]  /*1720*/  USEL UR18, URZ, 0x10, UP2 ;  /* 0x00000010ff127887 */ /* 0x000fe40009000000 */
[----:B------:R-:W-:Y:S02]  /*1730*/  USEL UR7, URZ, 0x20, UP2 ;  /* 0x00000020ff077887 */ /* 0x000fe40009000000 */
[----:B------:R-:W-:-:S02]  /*1740*/  UISETP.NE.AND UP3, UPT, UR49, URZ, UPT ;  /* 0x000000ff3100728c */ /* 0x000fc4000bf65270 */
[----:B------:R-:W-:Y:S02]  /*1750*/  USEL UR20, URZ, 0x4, UP0 ;  /* 0x00000004ff147887 */ /* 0x000fe40008000000 */
[----:B------:R-:W-:Y:S02]  /*1760*/  UISETP.NE.AND UP1, UPT, UR48, 0x3, UPT ;  /* 0x000000033000788c */ /* 0x000fe4000bf25270 */
[----:B------:R-:W-:Y:S02]  /*1770*/  UISETP.NE.AND UP2, UPT, UR49, URZ, UP4 ;  /* 0x000000ff3100728c */ /* 0x000fe4000a745270 */
[----:B------:R-:W-:Y:S02]  /*1780*/  USEL UR8, URZ, 0x8, UP0 ;  /* 0x00000008ff087887 */ /* 0x000fe40008000000 */
[----:B------:R-:W-:Y:S02]  /*1790*/  UISETP.NE.AND UP0, UPT, UR49, 0x1, UPT ;  /* 0x000000013100788c */ /* 0x000fe4000bf05270 */
[----:B------:R-:W-:-:S02]  /*17a0*/  USEL UR9, URZ, 0x2, UP4 ;  /* 0x00000002ff097887 */ /* 0x000fc4000a000000 */
[----:B------:R-:W-:Y:S02]  /*17b0*/  USEL UR17, URZ, 0x40, UP1 ;  /* 0x00000040ff117887 */ /* 0x000fe40008800000 */
[----:B------:R-:W-:Y:S02]  /*17c0*/  USEL UR21, URZ, 0x1, UP2 ;  /* 0x00000001ff157887 */ /* 0x000fe40009000000 */
[----:B------:R-:W-:Y:S02]  /*17d0*/  USEL UR20, UR20, 0x4, UP3 ;  /* 0x0000000414147887 */ /* 0x000fe40009800000 */
[----:B------:R-:W-:Y:S02]  /*17e0*/  USEL UR18, UR18, 0x10, UP3 ;  /* 0x0000001012127887 */ /* 0x000fe40009800000 */
[----:B------:R-:W-:Y:S02]  /*17f0*/  USEL UR17, UR17, 0x40, UP3 ;  /* 0x0000004011117887 */ /* 0x000fe40009800000 */
[----:B------:R-:W-:-:S02]  /*1800*/  USEL UR9, UR9, 0x2, UP0 ;  /* 0x0000000209097887 */ /* 0x000fc40008000000 */
[----:B------:R-:W-:Y:S02]  /*1810*/  UIADD3 UR18, UPT, UPT, UR18, UR20, UR21 ;  /* 0x0000001412127290 */ /* 0x000fe4000fffe015 */
[----:B------:R-:W-:Y:S02]  /*1820*/  USEL UR6, URZ, 0x80, UP1 ;  /* 0x00000080ff067887 */ /* 0x000fe40008800000 */
[----:B------:R-:W-:Y:S02]  /*1830*/  USEL UR8, UR8, 0x8, UP0 ;  /* 0x0000000808087887 */ /* 0x000fe40008000000 */
[----:B------:R-:W-:Y:S02]  /*1840*/  USEL UR7, UR7, 0x20, UP0 ;  /* 0x0000002007077887 */ /* 0x000fe40008000000 */
[----:B------:R-:W-:Y:S02]  /*1850*/  UIADD3 UR9, UPT, UPT, UR9, UR17, UR18 ;  /* 0x0000001109097290 */ /* 0x000fe4000fffe012 */
[----:B------:R-:W-:-:S02]  /*1860*/  USEL UR6, UR6, 0x80, UP0 ;  /* 0x0000008006067887 */ /* 0x000fc40008000000 */
[----:B------:R-:W-:-:S04]  /*1870*/  UIADD3 UR7, UPT, UPT, UR7, UR8, UR9 ;  /* 0x0000000807077290 */ /* 0x000fc8000fffe009 */
[----:B------:R-:W-:-:S06]  /*1880*/  UIADD3 UR6, UPT, UPT, UR7, UR6, URZ ;  /* 0x0000000607067290 */ /* 0x000fcc000fffe0ff */
[----:B------:R-:W-:-:S07]  /*1890*/  MOV R2, UR6 ;  /* 0x0000000600027c02 */ /* 0x000fce0008000f00 */
.L_x_18:
[----:B------:R-:W1:Y:S01]  /*18a0*/  S2UR UR36, SR_CTAID.Z ;  /* 0x00000000002479c3 */ /* 0x000e620000002700 */
[----:B------:R-:W-:Y:S02]  /*18b0*/  UISETP.GE.AND UP0, UPT, UR19, 0x1, UPT ;  /* 0x000000011300788c */ /* 0x000fe4000bf06270 */
[----:B------:R-:W-:Y:S02]  /*18c0*/  ULOP3.LUT UR5, UR5, 0xffff, URZ, 0xc0, !UPT ;  /* 0x0000ffff05057892 */ /* 0x000fe4000f8ec0ff */
[----:B------:R-:W-:Y:S02]  /*18d0*/  ULOP3.LUT UR4, UR4, 0xffff, URZ, 0xc0, !UPT ;  /* 0x0000ffff04047892 */ /* 0x000fe4000f8ec0ff */
[----:B------:R-:W-:Y:S02]  /*18e0*/  UISETP.NE.AND UP3, UPT, UR10, 0x2, UPT ;  /* 0x000000020a00788c */ /* 0x000fe4000bf65270 */
[----:B------:R-:W-:Y:S02]  /*18f0*/  ULOP3.LUT UR21, UR23, 0x600, URZ, 0xc0, !UPT ;  /* 0x0000060017157892 */ /* 0x000fe4000f8ec0ff */
[----:B------:R-:W-:-:S02]  /*1900*/  ULOP3.LUT UR15, UR15, 0x400, URZ, 0xc0, !UPT ;  /* 0x000004000f0f7892 */ /* 0x000fc4000f8ec0ff */
[----:B------:R-:W-:Y:S02]  /*1910*/  USHF.L.U32 UR14, UR14, UR5, URZ ;  /* 0x000000050e0e7299 */ /* 0x000fe400080006ff */
[----:B------:R-:W-:Y:S01]  /*1920*/  USHF.L.U32 UR13, UR13, UR4, URZ ;  /* 0x000000040d0d7299 */ /* 0x000fe200080006ff */
[----:B------:R-:W-:Y:S11]  /*1930*/  BRA.U !UP0, `(.L_x_19) ;  /* 0x0000000108b87547 */ /* 0x000ff6000b800000 */
[----:B------:R-:W2:Y:S01]  /*1940*/  LDCU.128 UR4, c[0x0][0xb10] ;  /* 0x00016200ff0477ac */ /* 0x000ea20008000c00 */
[----:B------:R-:W3:Y:S01]  /*1950*/  LDCU UR23, c[0x0][0x370] ;  /* 0x00006e00ff1777ac */ /* 0x000ee20008000800 */
[----:B------:R-:W4:Y:S01]  /*1960*/  LDCU UR20, c[0x0][0x374] ;  /* 0x00006e80ff1477ac */ /* 0x000f220008000800 */
[----:B------:R-:W1:Y:S01]  /*1970*/  LDCU UR18, c[0x0][0xb0c] ;  /* 0x00016180ff1277ac */ /* 0x000e620008000800 */
[----:B------:R-:W3:Y:S01]  /*1980*/  LDCU UR17, c[0x0][0xb20] ;  /* 0x00016400ff1177ac */ /* 0x000ee20008000800 */
[----:B------:R-:W3:Y:S01]  /*1990*/  LDCU.64 UR8, c[0x0][0xb28] ;  /* 0x00016500ff0877ac */ /* 0x000ee20008000a00 */
[----:B--2---:R-:W-:Y:S02]  /*19a0*/  UISETP.NE.AND UP0, UPT, UR6, 0x1, UPT ;  /* 0x000000010600788c */ /* 0x004fe4000bf05270 */
[----:B----4-:R-:W-:Y:S02]  /*19b0*/  UIMAD.WIDE.U32 UR28, UR20, UR7, URZ ;  /* 0x00000007141c72a5 */ /* 0x010fe4000f8e00ff */
[----:B------:R-:W-:-:S02]  /*19c0*/  UISETP.NE.AND UP2, UPT, UR19, 0x1, UPT ;  /* 0x000000011300788c */ /* 0x000fc4000bf45270 */
[----:B-1----:R-:W-:Y:S02]  /*19d0*/  UISETP.NE.AND UP1, UPT, UR18, 0x1, UPT ;  /* 0x000000011200788c */ /* 0x002fe4000bf25270 */
[----:B------:R-:W-:Y:S02]  /*19e0*/  UIMAD.WIDE.U32 UR30, UR51, UR7, URZ ;  /* 0x00000007331e72a5 */ /* 0x000fe4000f8e00ff */
[----:B---3--:R-:W-:Y:S01]  /*19f0*/  UIMAD.WIDE.U32 UR24, UR23, UR4, URZ ;  /* 0x00000004171872a5 */ /* 0x008fe2000f8e00ff */
[----:B------:R-:W-:Y:S01]  /*1a00*/  UMOV UR7, UR29 ;  /* 0x0000001d00077c82 */ /* 0x000fe20008000000 */
[----:B------:R-:W-:Y:S02]  /*1a10*/  UIMAD.WIDE.U32 UR28, UR50, UR4, URZ ;  /* 0x00000004321c72a5 */ /* 0x000fe4000f8e00ff */
[----:B------:R-:W-:-:S03]  /*1a20*/  @UP0 USHF.R.U32.HI UR20, URZ, UR17, UR7 ;  /* 0x00000011ff140299 */ /* 0x000fc60008011607 */
[----:B------:R-:W-:Y:S02]  /*1a30*/  @UP1 USHF.R.U32.HI UR23, URZ, UR5, UR25 ;  /* 0x00000005ff171299 */ /* 0x000fe40008011619 */
[----:B------:R-:W-:Y:S02]  /*1a40*/  UIMAD.WIDE.U32 UR24, UR20, UR8, URZ ;  /* 0x00000008141872a5 */ /* 0x000fe4000f8e00ff */
[----:B------:R-:W-:Y:S02]  /*1a50*/  USHF.R.U32.HI UR31, URZ, UR17, UR31 ;  /* 0x00000011ff1f7299 */ /* 0x000fe4000801161f */
[----:B------:R-:W-:Y:S02]  /*1a60*/  UIMAD.WIDE.U32 UR32, UR23, UR8, URZ ;  /* 0x00000008172072a5 */ /* 0x000fe4000f8e00ff */
[----:B------:R-:W-:Y:S02]  /*1a70*/  @UP2 USHF.R.U32.HI UR20, URZ, UR9, UR25 ;  /* 0x00000009ff142299 */ /* 0x000fe40008011619 */
[----:B------:R-:W-:-:S02]  /*1a80*/  USHF.R.U32.HI UR29, URZ, UR5, UR29 ;  /* 0x00000005ff1d7299 */ /* 0x000fc4000801161d */
[----:B------:R-:W-:Y:S02]  /*1a90*/  USEL UR31, UR51, UR31, !UP0 ;  /* 0x0000001f331f7287 */ /* 0x000fe4000c000000 */
[----:B------:R-:W-:Y:S02]  /*1aa0*/  @UP2 USHF.R.U32.HI UR23, URZ, UR9, UR33 ;  /* 0x00000009ff172299 */ /* 0x000fe40008011621 */
[----:B------:R-:W-:Y:S02]  /*1ab0*/  UIMAD UR20, UR20, UR19, URZ ;  /* 0x00000013141472a4 */ /* 0x000fe4000f8e02ff */
[----:B------:R-:W-:Y:S02]  /*1ac0*/  USEL UR29, UR50, UR29, !UP1 ;  /* 0x0000001d321d7287 */ /* 0x000fe4000c800000 */
[----:B------:R-:W-:Y:S02]  /*1ad0*/  UIMAD UR4, UR23, UR19, URZ ;  /* 0x00000013170472a4 */ /* 0x000fe4000f8e02ff */
[----:B------:R-:W-:-:S02]  /*1ae0*/  UISETP.GE.AND UP0, UPT, UR31, UR20, UPT ;  /* 0x000000141f00728c */ /* 0x000fc4000bf06270 */
[----:B------:R-:W-:Y:S02]  /*1af0*/  UIMAD.WIDE.U32 UR32, UR31, UR8, URZ ;  /* 0x000000081f2072a5 */ /* 0x000fe4000f8e00ff */
[----:B------:R-:W-:Y:S02]  /*1b00*/  UISETP.GE.OR UP0, UPT, UR29, UR4, UP0 ;  /* 0x000000041d00728c */ /* 0x000fe40008706670 */
[----:B------:R-:W-:Y:S02]  /*1b10*/  USHF.R.U32.HI UR4, URZ, UR9, UR33 ;  /* 0x00000009ff047299 */ /* 0x000fe40008011621 */
[----:B------:R-:W-:Y:S02]  /*1b20*/  UIMAD.WIDE.U32 UR24, UR29, UR8, URZ ;  /* 0x000000081d1872a5 */ /* 0x000fe4000f8e00ff */
[----:B------:R-:W-:Y:S02]  /*1b30*/  USEL UR4, UR31, UR4, !UP2 ;  /* 0x000000041f047287 */ /* 0x000fe4000d000000 */
[----:B------:R-:W-:-:S02]  /*1b40*/  UIADD3 UR5, UPT, UPT, -UR31, URZ, URZ ;  /* 0x000000ff1f057290 */ /* 0x000fc4000fffe1ff */
[----:B------:R-:W-:Y:S02]  /*1b50*/  UIADD3 UR8, UPT, UPT, -UR4, URZ, URZ ;  /* 0x000000ff04087290 */ /* 0x000fe4000fffe1ff */
[----:B------:R-:W-:Y:S02]  /*1b60*/  @!UP0 USHF.R.U32.HI UR9, URZ, UR9, UR25 ;  /* 0x00000009ff098299 */ /* 0x000fe40008011619 */
[----:B------:R-:W-:Y:S02]  /*1b70*/  UIMAD UR8, UR19, UR8, UR31 ;  /* 0x00000008130872a4 */ /* 0x000fe4000f8e021f */
[----:B------:R-:W-:Y:S02]  /*1b80*/  @!UP0 USEL UR9, UR29, UR9, !UP2 ;  /* 0x000000091d098287 */ /* 0x000fe4000d000000 */
[----:B------:R-:W-:Y:S02]  /*1b90*/  UIADD3 UR7, UPT, UPT, -UR29, URZ, URZ ;  /* 0x000000ff1d077290 */ /* 0x000fe4000fffe1ff */
[----:B------:R-:W-:-:S02]  /*1ba0*/  @!UP0 UIMAD UR8, UR8, UR23, UR9 ;  /* 0x00000017080882a4 */ /* 0x000fc4000f8e0209 */
[----:B------:R-:W-:Y:S02]  /*1bb0*/  @!UP0 UIADD3 UR4, UPT, UPT, UR4, -UR9, URZ ;  /* 0x8000000904048290 */ /* 0x000fe4000fffe0ff */
[----:B------:R-:W-:Y:S02]  /*1bc0*/  UIMAD UR5, UR6, UR5, UR51 ;  /* 0x00000005060572a4 */ /* 0x000fe4000f8e0233 */
[----:B------:R-:W-:Y:S02]  /*1bd0*/  @!UP0 UIMAD UR31, UR4, UR19, UR29 ;  /* 0x00000013041f82a4 */ /* 0x000fe4000f8e021d */
[----:B------:R-:W-:Y:S01]  /*1be0*/  UIMAD UR7, UR18, UR7, UR50 ;  /* 0x00000007120772a4 */ /* 0x000fe2000f8e0232 */
[----:B------:R-:W-:Y:S01]  /*1bf0*/  @!UP0 UMOV UR29, UR8 ;  /* 0x00000008001d8c82 */ /* 0x000fe20008000000 */
[----:B------:R-:W-:Y:S02]  /*1c00*/  UIMAD UR51, UR31, UR6, UR5 ;  /* 0x000000061f3372a4 */ /* 0x000fe4000f8e0205 */
[----:B------:R-:W-:-:S12]  /*1c10*/  UIMAD UR50, UR29, UR18, UR7 ;  /* 0x000000121d3272a4 */ /* 0x000fd8000f8e0207 */
.L_x_19:
[----:B------:R-:W-:-:S09]  /*1c20*/  UISETP.NE.AND UP0, UPT, UR16, 0x1, UPT ;  /* 0x000000011000788c */ /* 0x000fd2000bf05270 */
[----:B------:R-:W-:Y:S05]  /*1c30*/  BRA.U UP0, `(.L_x_20) ;  /* 0x0000000100407547 */ /* 0x000fea000b800000 */
[----:B------:R-:W2:Y:S01]  /*1c40*/  LDCU.128 UR4, c[0x0][0xb10] ;  /* 0x00016200ff0477ac */ /* 0x000ea20008000c00 */
[----:B------:R-:W3:Y:S01]  /*1c50*/  LDCU UR9, c[0x0][0xb0c] ;  /* 0x00016180ff0977ac */ /* 0x000ee20008000800 */
[----:B------:R-:W4:Y:S01]  /*1c60*/  LDCU UR8, c[0x0][0xb20] ;  /* 0x00016400ff0877ac */ /* 0x000f220008000800 */
[----:B--2---:R-:W-:Y:S02]  /*1c70*/  UIMAD.WIDE.U32 UR18, UR50, UR4, URZ ;  /* 0x00000004321272a5 */ /* 0x004fe4000f8e00ff */
[----:B------:R-:W-:Y:S02]  /*1c80*/  UIMAD.WIDE.U32 UR16, UR51, UR7, URZ ;  /* 0x00000007331072a5 */ /* 0x000fe4000f8e00ff */
[----:B---3--:R-:W-:Y:S02]  /*1c90*/  UISETP.NE.AND UP1, UPT, UR9, 0x1, UPT ;  /* 0x000000010900788c */ /* 0x008fe4000bf25270 */
[----:B------:R-:W-:Y:S01]  /*1ca0*/  UISETP.NE.AND UP0, UPT, UR6, 0x1, UPT ;  /* 0x000000010600788c */ /* 0x000fe2000bf05270 */
[----:B------:R-:W-:Y:S01]  /*1cb0*/  UMOV UR7, UR19 ;  /* 0x0000001300077c82 */ /* 0x000fe20008000000 */
[----:B----4-:R-:W-:-:S02]  /*1cc0*/  USHF.R.U32.HI UR8, URZ, UR8, UR17 ;  /* 0x00000008ff087299 */ /* 0x010fc40008011611 */
[----:B------:R-:W-:Y:S02]  /*1cd0*/  USHF.R.U32.HI UR5, URZ, UR5, UR7 ;  /* 0x00000005ff057299 */ /* 0x000fe40008011607 */
[----:B------:R-:W-:Y:S02]  /*1ce0*/  USEL UR8, UR51, UR8, !UP0 ;  /* 0x0000000833087287 */ /* 0x000fe4000c000000 */
[----:B------:R-:W-:-:S04]  /*1cf0*/  USEL UR5, UR50, UR5, !UP1 ;  /* 0x0000000532057287 */ /* 0x000fc8000c800000 */
[----:B------:R-:W-:Y:S02]  /*1d00*/  UIADD3 UR4, UPT, UPT, UR5, -UR8, URZ ;  /* 0x8000000805047290 */ /* 0x000fe4000fffe0ff */
[----:B------:R-:W-:Y:S02]  /*1d10*/  UIADD3 UR5, UPT, UPT, -UR5, UR8, URZ ;  /* 0x0000000805057290 */ /* 0x000fe4000fffe1ff */
[----:B------:R-:W-:Y:S02]  /*1d20*/  UIMAD UR51, UR4, UR6, UR51 ;  /* 0x00000006043372a4 */ /* 0x000fe4000f8e0233 */
[----:B------:R-:W-:-:S12]  /*1d30*/  UIMAD UR50, UR5, UR9, UR50 ;  /* 0x00000009053272a4 */ /* 0x000fd8000f8e0232 */
.L_x_20:
[----:B------:R-:W-:-:S09]  /*1d40*/  UISETP.EQ.U32.AND UP0, UPT, UR12, 0x1, UPT ;  /* 0x000000010c00788c */ /* 0x000fd2000bf02070 */
[----:B------:R-:W-:Y:S05]  /*1d50*/  BRA.U !UP0, `(.L_x_21) ;  /* 0x00000001080c7547 */ /* 0x000fea000b800000 */
[----:B------:R-:W-:Y:S01]  /*1d60*/  UCGABAR_WAIT ;  /* 0x0000000000007dc7 */ /* 0x000fe20008000000 */
[----:B------:R-:W-:Y:S01]  /*1d70*/  CCTL.IVALL ;  /* 0x00000000ff00798f */ /* 0x000fe20002000000 */
[----:B------:R-:W-:Y:S05]  /*1d80*/  BRA `(.L_x_22) ;  /* 0x0000000000047947 */ /* 0x000fea0003800000 */
.L_x_21:
[----:B------:R-:W-:Y:S06]  /*1d90*/  BAR.SYNC.DEFER_BLOCKING 0x0 ;  /* 0x0000000000007b1d */ /* 0x000fec0000010000 */
.L_x_22:
[----:B------:R-:W-:Y:S05]  /*1da0*/  BRA.U UP3, `(.L_x_23) ;  /* 0x0000002d03bc7547 */ /* 0x000fea000b800000 */
[----:B------:R-:W2:Y:S01]  /*1db0*/  LDCU UR27, c[0x0][0x38c] ;  /* 0x00007180ff1b77ac */ /* 0x000ea20008000800 */
[----:B------:R-:W-:Y:S01]  /*1dc0*/  PLOP3.LUT P1, PT, PT, PT, UP5, 0x80, 0x8 ;  /* 0x000000000008781c */ /* 0x000fe20003f2f058 */
[----:B------:R-:W-:Y:S01]  /*1dd0*/  IMAD.MOV.U32 R12, RZ, RZ, 0x1 ;  /* 0x00000001ff0c7424 */ /* 0x000fe200078e00ff */
[----:B------:R-:W-:Y:S01]  /*1de0*/  ISETP.EQ.OR P2, PT, R0, RZ, P3 ;  /* 0x000000ff0000720c */ /* 0x000fe20001f42670 */
[----:B------:R-:W-:Y:S01]  /*1df0*/  USHF.L.U32 UR11, UR11, 0x4, URZ ;  /* 0x000000040b0b7899 */ /* 0x000fe200080006ff */
[----:B------:R-:W-:Y:S01]  /*1e00*/  PLOP3.LUT P1, PT, P1, PT, PT, 0x8, 0x80 ;  /* 0x000000000080781c */ /* 0x000fe20000f2e170 */
[----:B------:R-:W-:Y:S01]  /*1e10*/  UISETP.NE.AND UP1, UPT, UR10, URZ, UPT ;  /* 0x000000ff0a00728c */ /* 0x000fe2000bf25270 */
[----:B------:R-:W-:Y:S01]  /*1e20*/  CS2R R10, SRZ ;  /* 0x00000000000a7805 */ /* 0x000fe2000001ff00 */
[----:B------:R-:W-:Y:S01]  /*1e30*/  IMAD.MOV.U32 R9, RZ, RZ, RZ ;  /* 0x000000ffff097224 */ /* 0x000fe200078e00ff */
[----:B------:R-:W3:Y:S01]  /*1e40*/  LDCU UR24, c[0x0][0x370] ;  /* 0x00006e00ff1877ac */ /* 0x000ee20008000800 */
[----:B------:R-:W-:Y:S01]  /*1e50*/  IMAD.MOV.U32 R8, RZ, RZ, 0x1 ;  /* 0x00000001ff087424 */ /* 0x000fe200078e00ff */
[----:B------:R-:W4:Y:S01]  /*1e60*/  LDCU.64 UR30, c[0x0][0x348] ;  /* 0x00006900ff1e77ac */ /* 0x000f220008000a00 */
[----:B------:R-:W1:Y:S01]  /*1e70*/  LDCU UR23, c[0x0][0x374] ;  /* 0x00006e80ff1777ac */ /* 0x000e620008000800 */
[----:B--2---:R-:W-:-:S02]  /*1e80*/  UIADD3 UR4, UPT, UPT, UR27, 0x1f, URZ ;  /* 0x0000001f1b047890 */ /* 0x004fc4000fffe0ff */
[----:B------:R-:W-:Y:S02]  /*1e90*/  ULOP3.LUT UR25, UR11, 0x30, URZ, 0xe2, !UPT ;  /* 0x000000300b197892 */ /* 0x000fe4000f8ee2ff */
[----:B------:R-:W-:Y:S02]  /*1ea0*/  USHF.R.S32.HI UR29, URZ, 0x1f, UR4 ;  /* 0x0000001fff1d7899 */ /* 0x000fe40008011404 */
[----:B------:R-:W-:Y:S02]  /*1eb0*/  USEL UR39, UR26, 0x2, UP1 ;  /* 0x000000021a277887 */ /* 0x000fe40008800000 */
[----:B------:R-:W-:Y:S02]  /*1ec0*/  ULEA.HI UR29, UR29, UR4, URZ, 0x5 ;  /* 0x000000041d1d7291 */ /* 0x000fe4000f8f28ff */
[----:B------:R-:W-:Y:S02]  /*1ed0*/  UIADD3 UR4, UPT, UPT, UR27, -0x1, URZ ;  /* 0xffffffff1b047890 */ /* 0x000fe4000fffe0ff */
[----:B------:R-:W-:-:S02]  /*1ee0*/  USHF.R.S32.HI UR29, URZ, 0x5, UR29 ;  /* 0x00000005ff1d7899 */ /* 0x000fc4000801141d */
[----:B------:R-:W-:Y:S02]  /*1ef0*/  UISETP.GE.U32.AND UP2, UPT, UR4, -0x3f, UPT ;  /* 0xffffffc10400788c */ /* 0x000fe4000bf46070 */
[----:B------:R-:W-:Y:S02]  /*1f00*/  UISETP.LT.U32.AND UP0, UPT, UR29, 0x36, UPT ;  /* 0x000000361d00788c */ /* 0x000fe4000bf01070 */
[----:B------:R-:W-:Y:S02]  /*1f10*/  UIADD3 UR27, UPT, UPT, UR27, 0x3e, URZ ;  /* 0x0000003e1b1b7890 */ /* 0x000fe4000fffe0ff */
[----:B------:R-:W-:Y:S01]  /*1f20*/  USEL UR28, UR29, 0x36, UP0 ;  /* 0x000000361d1c7887 */ /* 0x000fe20008000000 */
[----:B------:R-:W-:-:S03]  /*1f30*/  UMOV UR42, URZ ;  /* 0x000000ff002a7c82 */ /* 0x000fc60008000000 */
[----:B------:R-:W-:Y:S02]  /*1f40*/  UIADD3 UR38, UPT, UPT, UR28, -0x1, URZ ;  /* 0xffffffff1c267890 */ /* 0x000fe4000fffe0ff */
[----:B------:R-:W-:Y:S02]  /*1f50*/  @UP2 UIADD3 UR38, UPT, UPT, UR28, URZ, URZ ;  /* 0x000000ff1c262290 */ /* 0x000fe4000fffe0ff */
[----:B------:R-:W-:Y:S02]  /*1f60*/  UIADD3 UR43, UPT, UPT, UR29, -UR28, URZ ;  /* 0x8000001c1d2b7290 */ /* 0x000fe4000fffe0ff */
[----:B-1-34-:R-:W-:-:S12]  /*1f70*/  UIADD3 UR38, UPT, UPT, UR38, 0x1, URZ ;  /* 0x0000000126267890 */ /* 0x01afd8000fffe0ff */
.L_x_43:
[----:B------:R-:W-:Y:S01]  /*1f80*/  UISETP.NE.AND UP0, UPT, UR54, URZ, UPT ;  /* 0x000000ff3600728c */ /* 0x000fe2000bf05270 */
[----:B------:R-:W1:Y:S08]  /*1f90*/  S2UR UR54, SR_CgaCtaId ;  /* 0x00000000003679c3 */ /* 0x000e700000008800 */
[----:B------:R-:W-:Y:S05]  /*1fa0*/  BRA.U UP0, `(.L_x_24) ;  /* 0x0000000100347547 */ /* 0x000fea000b800000 */
[----:B------:R-:W2:Y:S01]  /*1fb0*/  S2R R0, SR_CgaCtaId ;  /* 0x0000000000007919 */ /* 0x000ea20000008800 */
[----:B------:R-:W-:-:S04]  /*1fc0*/  MOV R2, 0x400 ;  /* 0x0000040000027802 */ /* 0x000fc80000000f00 */
[----:B--2---:R-:W-:Y:S02]  /*1fd0*/  LEA R0, R0, R2, 0x18 ;  /* 0x0000000200007211 */ /* 0x004fe400078ec0ff */
[----:B------:R-:W-:-:S03]  /*1fe0*/  SHF.L.U32 R2, R8, 0x1f, RZ ;  /* 0x0000001f08027819 */ /* 0x000fc600000006ff */
[----:B------:R-:W-:-:S04]  /*1ff0*/  IMAD R0, R9, 0x8, R0 ;  /* 0x0000000809007824 */ /* 0x000fc800078e0200 */
[----:B------:R-:W2:Y:S02]  /*2000*/  SYNCS.PHASECHK.TRANS64.TRYWAIT P0, [R0+URZ+0x3f0], R2 ;  /* 0x0003f002000075a7 */ /* 0x000ea400080011ff */
[----:B--2---:R-:W-:Y:S05]  /*2010*/  @!P0 BRA `(.L_x_25) ;  /* 0x00000068005c8947 */ /* 0x004fea0003800000 */
.L_x_153:
[----:B------:R-:W-:Y:S01]  /*2020*/  VIADD R9, R9, 0x1 ;  /* 0x0000000109097836 */ /* 0x000fe20000000000 */
[----:B------:R2:W-:Y:S04]  /*2030*/  SYNCS.ARRIVE.TRANS64.A1T0 RZ, [R0+URZ+0x3e0], RZ ;  /* 0x0003e0ff00ff79a7 */ /* 0x0005e800081000ff */
[----:B------:R-:W-:-:S04]  /*2040*/  ISETP.NE.AND P0, PT, R9, 0x2, PT ;  /* 0x000000020900780c */ /* 0x000fc80003f05270 */
[----:B------:R-:W-:Y:S02]  /*2050*/  SEL R9, R9, RZ, P0 ;  /* 0x000000ff09097207 */ /* 0x000fe40000000000 */
[----:B--2---:R-:W-:-:S04]  /*2060*/  SEL R0, RZ, 0x1, P0 ;  /* 0x00000001ff007807 */ /* 0x004fc80000000000 */
[----:B------:R-:W-:-:S07]  /*2070*/  LOP3.LUT R8, R8, R0, RZ, 0x3c, !PT ;  /* 0x0000000008087212 */ /* 0x000fce00078e3cff */
.L_x_24:
[----:B------:R-:W-:Y:S01]  /*2080*/  UMOV UR26, 0x400 ;  /* 0x00000400001a7882 */ /* 0x000fe20000000000 */
[----:B------:R-:W-:Y:S01]  /*2090*/  SHF.L.U32 R0, R12, 0x1f, RZ ;  /* 0x0000001f0c007819 */ /* 0x000fe200000006ff */
[----:B-1----:R-:W-:Y:S02]  /*20a0*/  ULEA UR26, UR54, UR26, 0x18 ;  /* 0x0000001a361a7291 */ /* 0x002fe4000f8ec0ff */
[----:B------:R-:W-:Y:S02]  /*20b0*/  UISETP.GE.U32.AND UP0, UPT, UR27, 0x3f, UPT ;  /* 0x0000003f1b00788c */ /* 0x000fe4000bf06070 */
[----:B------:R-:W-:Y:S02]  /*20c0*/  ULEA UR4, UR42, UR26, 0x3 ;  /* 0x0000001a2a047291 */ /* 0x000fe4000f8e18ff */
[----:B------:R-:W-:Y:S02]  /*20d0*/  ULEA UR11, UR51, UR22, 0x1 ;  /* 0x00000016330b7291 */ /* 0x000fe4000f8e08ff */
[----:B------:R-:W-:-:S02]  /*20e0*/  ULEA UR35, UR50, UR25, 0x6 ;  /* 0x0000001932237291 */ /* 0x000fc4000f8e30ff */
[----:B------:R-:W-:Y:S01]  /*20f0*/  USHF.L.U32 UR11, UR11, 0x5, URZ ;  /* 0x000000050b0b7899 */ /* 0x000fe200080006ff */
[----:B------:R-:W-:Y:S02]  /*2100*/  UMOV UR6, URZ ;  /* 0x000000ff00067c82 */ /* 0x000fe40008000000 */
[----:B------:R1:W2:Y:S01]  /*2110*/  SYNCS.PHASECHK.TRANS64.TRYWAIT P0, [UR4+0x1b0], R0 ;  /* 0x0001b000ff0075a7 */ /* 0x0002a20008001104 */
[----:B------:R-:W-:Y:S08]  /*2120*/  BRA.U !UP0, `(.L_x_26) ;  /* 0x0000000108c47547 */ /* 0x000ff0000b800000 */
[----:B------:R-:W-:Y:S01]  /*2130*/  UMOV UR4, URZ ;  /* 0x000000ff00047c82 */ /* 0x000fe20008000000 */
[----:B------:R-:W-:-:S05]  /*2140*/  UMOV UR20, UR42 ;  /* 0x0000002a00147c82 */ /* 0x000fca0008000000 */
.L_x_32:
[----:B------:R-:W-:Y:S01]  /*2150*/  ULEA UR33, UR20, UR26, 0x3 ;  /* 0x0000001a14217291 */ /* 0x000fe2000f8e18ff */
[----:B--2---:R-:W-:Y:S01]  /*2160*/  @!P3 MOV R2, 0x1000 ;  /* 0x000010000002b802 */ /* 0x004fe20000000f00 */
[----:B--2-4-:R-:W-:Y:S10]  /*2170*/  @P0 BRA `(.L_x_27) ;  /* 0x00000000000c0947 */ /* 0x014ff40003800000 */
[----:B------:R-:W-:-:S04]  /*2180*/  SHF.L.U32 R3, R12, 0x1f, RZ ;  /* 0x0000001f0c037819 */ /* 0x000fc800000006ff */
[----:B------:R-:W2:Y:S02]  /*2190*/  SYNCS.PHASECHK.TRANS64.TRYWAIT P0, [UR33+0x1b0], R3 ;  /* 0x0001b003ff0075a7 */ /* 0x000ea40008001121 */
[----:B--2---:R-:W-:Y:S05]  /*21a0*/  @!P0 BRA `(.L_x_28) ;  /* 0x00000068000c8947 */ /* 0x004fea0003800000 */
.L_x_27:
[----:B------:R2:W-:Y:S01]  /*21b0*/  @!P3 SYNCS.ARRIVE.TRANS64 RZ, [UR33], R2 ;  /* 0x00000002ffffb9a7 */ /* 0x0005e20008000021 */
[----:B------:R-:W-:-:S04]  /*21c0*/  ULOP3.LUT UR5, UR39, 0x2, URZ, 0xfc, !UPT ;  /* 0x0000000227057892 */ /* 0x000fc8000f8efcff */
[----:B------:R-:W-:-:S09]  /*21d0*/  UISETP.NE.AND UP0, UPT, UR5, 0x2, UPT ;  /* 0x000000020500788c */ /* 0x000fd2000bf05270 */
[----:B------:R-:W-:Y:S05]  /*21e0*/  BRA.U UP0, `(.L_x_29) ;  /* 0x0000000100047547 */ /* 0x000fea000b800000 */
[----:B------:R-:W-:Y:S05]  /*21f0*/  BPT.TRAP 0x1 ;  /* 0x000000040000795c */ /* 0x000fea0000300000 */
.L_x_29:
[----:B------:R-:W-:Y:S04]  /*2200*/  BSSY.RECONVERGENT B0, `(.L_x_30) ;  /* 0x0000003000007945 */ /* 0x000fe80003800200 */
[----:B------:R-:W-:Y:S05]  /*2210*/  @P2 BRA `(.L_x_31) ;  /* 0x0000000000042947 */ /* 0x000fea0003800000 */
[----:B------:R-:W-:Y:S05]  /*2220*/  BPT.TRAP 0x1 ;  /* 0x000000040000795c */ /* 0x000fea0000300000 */
.L_x_31:
[----:B------:R-:W-:Y:S05]  /*2230*/  BSYNC.RECONVERGENT B0 ;  /* 0x0000000000007941 */ /* 0x000fea0003800200 */
.L_x_30:
[----:B------:R-:W-:Y:S02]  /*2240*/  UIADD3 UR42, UPT, UPT, UR20, 0x1, URZ ;  /* 0x00000001142a7890 */ /* 0x000fe4000fffe0ff */
[----:B------:R-:W-:Y:S02]  /*2250*/  USHF.L.U32 UR8, UR20, 0xb, URZ ;  /* 0x0000000b14087899 */ /* 0x000fe400080006ff */
[----:B------:R-:W-:Y:S02]  /*2260*/  UISETP.NE.AND UP0, UPT, UR42, 0x36, UPT ;  /* 0x000000362a00788c */ /* 0x000fe4000bf05270 */
[----:B------:R-:W-:Y:S02]  /*2270*/  UIADD3 UR44, UP1, UPT, UR30, 0x80, URZ ;  /* 0x000000801e2c7890 */ /* 0x000fe4000ff3e0ff */
[----:B------:R-:W-:Y:S02]  /*2280*/  USEL UR6, URZ, 0x1, UP0 ;  /* 0x00000001ff067887 */ /* 0x000fe40008000000 */
[----:B------:R-:W-:-:S02]  /*2290*/  USEL UR42, UR42, URZ, UP0 ;  /* 0x000000ff2a2a7287 */ /* 0x000fc40008000000 */
[----:B------:R-:W-:Y:S02]  /*22a0*/  ULOP3.LUT UR32, UR21, UR8, URZ, 0xfc, !UPT ;  /* 0x0000000815207292 */ /* 0x000fe4000f8efcff */
[----:B------:R-:W-:Y:S01]  /*22b0*/  ULEA UR5, UR42, UR26, 0x3 ;  /* 0x0000001a2a057291 */ /* 0x000fe2000f8e18ff */
[----:B------:R-:W-:Y:S01]  /*22c0*/  LOP3.LUT R12, R12, UR6, RZ, 0x3c, !PT ;  /* 0x000000060c0c7c12 */ /* 0x000fe2000f8e3cff */
[----:B------:R-:W-:Y:S02]  /*22d0*/  UIADD3 UR18, UP0, UPT, UR30, 0x180, URZ ;  /* 0x000001801e127890 */ /* 0x000fe4000ff1e0ff */
[----:B------:R-:W-:Y:S01]  /*22e0*/  ULOP3.LUT UR8, UR15, UR8, URZ, 0xfc, !UPT ;  /* 0x000000080f087292 */ /* 0x000fe2000f8efcff */
[----:B-1----:R-:W-:Y:S01]  /*22f0*/  SHF.L.U32 R0, R12, 0x1f, RZ ;  /* 0x0000001f0c007819 */ /* 0x002fe200000006ff */
[----:B------:R-:W-:Y:S02]  /*2300*/  USHF.L.U32 UR34, UR4, 0x5, URZ ;  /* 0x0000000504227899 */ /* 0x000fe400080006ff */
[----:B------:R-:W-:Y:S01]  /*2310*/  UIADD3.X UR45, UPT, UPT, URZ, UR31, URZ, UP1, !UPT ;  /* 0x0000001fff2d7290 */ /* 0x000fe20008ffe4ff */
[----:B------:R3:W4:Y:S01]  /*2320*/  SYNCS.PHASECHK.TRANS64.TRYWAIT P0, [UR5+0x1b0], R0 ;  /* 0x0001b000ff0075a7 */ /* 0x0007220008001105 */
[----:B------:R-:W-:-:S02]  /*2330*/  UIADD3 UR32, UPT, UPT, UR26, 0x2800, UR32 ;  /* 0x000028001a207890 */ /* 0x000fc4000fffe020 */
[----:B------:R-:W-:Y:S02]  /*2340*/  UPRMT UR7, URZ, 0x5410, UR14 ;  /* 0x00005410ff077896 */ /* 0x000fe4000800000e */
[----:B------:R-:W-:Y:S02]  /*2350*/  UIADD3 UR8, UPT, UPT, UR26, 0x1d800, UR8 ;  /* 0x0001d8001a087890 */ /* 0x000fe4000fffe008 */
[----:B------:R-:W-:Y:S02]  /*2360*/  UIADD3.X UR19, UPT, UPT, URZ, UR31, URZ, UP0, !UPT ;  /* 0x0000001fff137290 */ /* 0x000fe400087fe4ff */
[----:B------:R-:W-:Y:S01]  /*2370*/  UPRMT UR5, URZ, 0x5410, UR13 ;  /* 0x00005410ff057896 */ /* 0x000fe2000800000d */
[----:B------:R-:W-:Y:S01]  /*2380*/  UMOV UR16, 0x0 ;  /* 0x0000000000107882 */ /* 0x000fe20000000000 */
[----:B------:R-:W-:Y:S01]  /*2390*/  UMOV UR17, 0x10000000 ;  /* 0x1000000000117882 */ /* 0x000fe20000000000 */
[----:B------:R-:W-:Y:S01]  /*23a0*/  UMOV UR12, UR36 ;  /* 0x00000024000c7c82 */ /* 0x000fe20008000000 */
[----:B------:R-:W-:Y:S01]  /*23b0*/  UMOV UR9, UR33 ;  /* 0x0000002100097c82 */ /* 0x000fe20008000000 */
[----:B------:R-:W-:Y:S01]  /*23c0*/  UMOV UR10, UR34 ;  /* 0x00000022000a7c82 */ /* 0x000fe20008000000 */
[----:B------:R3:W-:Y:S01]  /*23d0*/  UTMALDG.3D.MULTICAST [UR32], [UR44], UR7, desc[UR16] ;  /* 0x000010202c0073b4 */ /* 0x0007e20008011807 */
[----:B------:R-:W-:Y:S01]  /*23e0*/  UIADD3 UR4, UPT, UPT, UR4, 0x1, URZ ;  /* 0x0000000104047890 */ /* 0x000fe2000fffe0ff */
[----:B------:R-:W-:Y:S01]  /*23f0*/  UMOV UR6, UR38 ;  /* 0x0000002600067c82 */ /* 0x000fe20008000000 */
[----:B------:R-:W-:-:S02]  /*2400*/  UMOV UR20, UR42 ;  /* 0x0000002a00147c82 */ /* 0x000fc40008000000 */
[----:B------:R-:W-:Y:S01]  /*2410*/  UISETP.NE.AND UP0, UPT, UR4, UR38, UPT ;  /* 0x000000260400728c */ /* 0x000fe2000bf05270 */
[----:B------:R3:W-:Y:S08]  /*2420*/  UTMALDG.3D.MULTICAST [UR8], [UR18], UR5, desc[UR16] ;  /* 0x00001008120073b4 */ /* 0x0007f00008011805 */
[----:B---3--:R-:W-:Y:S05]  /*2430*/  BRA.U UP0, `(.L_x_32) ;  /* 0xfffffffd00447547 */ /* 0x008fea000b83ffff */
.L_x_26:
[----:B------:R-:W-:Y:S01]  /*2440*/  ULEA UR4, UR42, UR26, 0x3 ;  /* 0x0000001a2a047291 */ /* 0x000fe2000f8e18ff */
[----:B-1----:R-:W-:Y:S01]  /*2450*/  SHF.L.U32 R0, R12, 0x1f, RZ ;  /* 0x0000001f0c007819 */ /* 0x002fe200000006ff */
[----:B------:R-:W-:Y:S01]  /*2460*/  @!P1 SYNCS.ARRIVE.TRANS64.A1T0 RZ, [UR26+0x378], RZ ;  /* 0x000378ffffff99a7 */ /* 0x000fe2000810001a */
[----:B------:R-:W-:-:S06]  /*2470*/  UISETP.GT.AND UP0, UPT, UR29, UR28, UPT ;  /* 0x0000001c1d00728c */ /* 0x000fcc000bf04270 */
[----:B--2-4-:R1:W2:Y:S03]  /*2480*/  SYNCS.PHASECHK.TRANS64.TRYWAIT P0, [UR4+0x1b0], R0 ;  /* 0x0001b000ff0075a7 */ /* 0x0142a60008001104 */
[----:B------:R-:W-:Y:S05]  /*2490*/  BRA.U !UP0, `(.L_x_33) ;  /* 0x0000000108c87547 */ /* 0x000fea000b800000 */
[----:B------:R-:W-:Y:S01]  /*24a0*/  UIADD3 UR5, UPT, UPT, UR43, UR6, URZ ;  /* 0x000000062b057290 */ /* 0x000fe2000fffe0ff */
[----:B------:R-:W-:-:S11]  /*24b0*/  UMOV UR34, UR42 ;  /* 0x0000002a00227c82 */ /* 0x000fd60008000000 */
.L_x_39:
[----:B------:R-:W-:Y:S01]  /*24c0*/  ULEA UR17, UR34, UR26, 0x3 ;  /* 0x0000001a22117291 */ /* 0x000fe2000f8e18ff */
[----:B--2---:R-:W-:Y:S01]  /*24d0*/  @!P3 MOV R2, 0x1000 ;  /* 0x000010000002b802 */ /* 0x004fe20000000f00 */
[----:B--2-4-:R-:W-:Y:S10]  /*24e0*/  @P0 BRA `(.L_x_34) ;  /* 0x00000000000c0947 */ /* 0x014ff40003800000 */
[----:B------:R-:W-:-:S04]  /*24f0*/  SHF.L.U32 R3, R12, 0x1f, RZ ;  /* 0x0000001f0c037819 */ /* 0x000fc800000006ff */
[----:B------:R-:W2:Y:S02]  /*2500*/  SYNCS.PHASECHK.TRANS64.TRYWAIT P0, [UR17+0x1b0], R3 ;  /* 0x0001b003ff0075a7 */ /* 0x000ea40008001111 */
[----:B--2---:R-:W-:Y:S05]  /*2510*/  @!P0 BRA `(.L_x_35) ;  /* 0x0000006400488947 */ /* 0x004fea0003800000 */
.L_x_34:
[----:B------:R2:W-:Y:S01]  /*2520*/  @!P3 SYNCS.ARRIVE.TRANS64 RZ, [UR17], R2 ;  /* 0x00000002ffffb9a7 */ /* 0x0005e20008000011 */
[----:B------:R-:W-:-:S04]  /*2530*/  ULOP3.LUT UR4, UR39, 0x2, URZ, 0xfc, !UPT ;  /* 0x0000000227047892 */ /* 0x000fc8000f8efcff */
[----:B------:R-:W-:-:S09]  /*2540*/  UISETP.NE.AND UP0, UPT, UR4, 0x2, UPT ;  /* 0x000000020400788c */ /* 0x000fd2000bf05270 */
[----:B------:R-:W-:Y:S05]  /*2550*/  BRA.U UP0, `(.L_x_36) ;  /* 0x0000000100047547 */ /* 0x000fea000b800000 */
[----:B------:R-:W-:Y:S05]  /*2560*/  BPT.TRAP 0x1 ;  /* 0x000000040000795c */ /* 0x000fea0000300000 */
.L_x_36:
[----:B------:R-:W-:Y:S04]  /*2570*/  BSSY.RECONVERGENT B0, `(.L_x_37) ;  /* 0x0000003000007945 */ /* 0x000fe80003800200 */
[----:B------:R-:W-:Y:S05]  /*2580*/  @P2 BRA `(.L_x_38) ;  /* 0x0000000000042947 */ /* 0x000fea0003800000 */
[----:B------:R-:W-:Y:S05]  /*2590*/  BPT.TRAP 0x1 ;  /* 0x000000040000795c */ /* 0x000fea0000300000 */
.L_x_38:
[----:B------:R-:W-:Y:S05]  /*25a0*/  BSYNC.RECONVERGENT B0 ;  /* 0x0000000000007941 */ /* 0x000fea0003800200 */
.L_x_37:
        /* <DEDUP_REMOVED lines=13> */
[----:B------:R-:W-:Y:S01]  /*2680*/  UIADD3 UR16, UPT, UPT, UR26, 0x2800, UR16 ;  /* 0x000028001a107890 */ /* 0x000fe2000fffe010 */
[----:B------:R3:W4:Y:S01]  /*2690*/  SYNCS.PHASECHK.TRANS64.TRYWAIT P0, [UR4+0x1b0], R0 ;  /* 0x0001b000ff0075a7 */ /* 0x0007220008001104 */
[----:B------:R-:W-:-:S02]  /*26a0*/  UIADD3.X UR47, UPT, UPT, URZ, UR31, URZ, UP1, !UPT ;  /* 0x0000001fff2f7290 */ /* 0x000fc40008ffe4ff */
[----:B------:R-:W-:Y:S02]  /*26b0*/  UPRMT UR7, URZ, 0x5410, UR14 ;  /* 0x00005410ff077896 */ /* 0x000fe4000800000e */
[----:B------:R-:W-:Y:S02]  /*26c0*/  UIADD3 UR8, UPT, UPT, UR26, 0x1d800, UR8 ;  /* 0x0001d8001a087890 */ /* 0x000fe4000fffe008 */
[----:B------:R-:W-:Y:S02]  /*26d0*/  UPRMT UR4, URZ, 0x5410, UR13 ;  /* 0x00005410ff047896 */ /* 0x000fe4000800000d */
[----:B------:R-:W-:Y:S01]  /*26e0*/  UIADD3.X UR45, UPT, UPT, URZ, UR31, URZ, UP0, !UPT ;  /* 0x0000001fff2d7290 */ /* 0x000fe200087fe4ff */
[----:B------:R-:W-:Y:S01]  /*26f0*/  UMOV UR32, 0x0 ;  /* 0x0000000000207882 */ /* 0x000fe20000000000 */
[----:B------:R-:W-:Y:S01]  /*2700*/  UMOV UR33, 0x10000000 ;  /* 0x1000000000217882 */ /* 0x000fe20000000000 */
[----:B------:R-:W-:Y:S01]  /*2710*/  UMOV UR19, UR35 ;  /* 0x0000002300137c82 */ /* 0x000fe20008000000 */
[----:B------:R-:W-:Y:S01]  /*2720*/  UMOV UR20, UR36 ;  /* 0x0000002400147c82 */ /* 0x000fe20008000000 */
[----:B------:R-:W-:Y:S01]  /*2730*/  UMOV UR12, UR36 ;  /* 0x00000024000c7c82 */ /* 0x000fe20008000000 */
[----:B------:R-:W-:Y:S01]  /*2740*/  UMOV UR9, UR17 ;  /* 0x0000001100097c82 */ /* 0x000fe20008000000 */
[----:B------:R-:W-:Y:S01]  /*2750*/  UMOV UR10, UR18 ;  /* 0x00000012000a7c82 */ /* 0x000fe20008000000 */
[----:B------:R3:W-:Y:S01]  /*2760*/  UTMALDG.3D.MULTICAST [UR16], [UR46], UR7, desc[UR32] ;  /* 0x000020102e0073b4 */ /* 0x0007e20008011807 */
[----:B------:R-:W-:Y:S01]  /*2770*/  UIADD3 UR6, UPT, UPT, UR6, 0x1, URZ ;  /* 0x0000000106067890 */ /* 0x000fe2000fffe0ff */
[----:B------:R-:W-:-:S03]  /*2780*/  UMOV UR34, UR42 ;  /* 0x0000002a00227c82 */ /* 0x000fc60008000000 */
[----:B------:R-:W-:Y:S01]  /*2790*/  UISETP.NE.AND UP0, UPT, UR6, UR5, UPT ;  /* 0x000000050600728c */ /* 0x000fe2000bf05270 */
[----:B------:R3:W-:Y:S08]  /*27a0*/  UTMALDG.3D.MULTICAST [UR8], [UR44], UR4, desc[UR32] ;  /* 0x000020082c0073b4 */ /* 0x0007f00008011804 */
[----:B---3--:R-:W-:Y:S05]  /*27b0*/  BRA.U UP0, `(.L_x_39) ;  /* 0xfffffffd00407547 */ /* 0x008fea000b83ffff */
.L_x_33:
[C---:B------:R-:W-:Y:S01]  /*27c0*/  LEA R3, R11.reuse, UR26, 0x3 ;  /* 0x0000001a0b037c11 */ /* 0x040fe2000f8e18ff */
[----:B------:R-:W-:Y:S01]  /*27d0*/  NOP ;  /* 0x0000000000007918 */ /* 0x000fe20000000000 */
[----:B-1----:R-:W-:Y:S02]  /*27e0*/  SHF.L.U32 R0, R10, 0x1f, RZ ;  /* 0x0000001f0a007819 */ /* 0x002fe400000006ff */
[----:B------:R-:W-:Y:S02]  /*27f0*/  LEA R4, R11, UR26, 0x4 ;  /* 0x0000001a0b047c11 */ /* 0x000fe4000f8e20ff */
[----:B--2-4-:R-:W1:Y:S02]  /*2800*/  SYNCS.PHASECHK.TRANS64.TRYWAIT P0, [R3+URZ+0x380], R0 ;  /* 0x00038000030075a7 */ /* 0x014e6400080011ff */
[----:B-1----:R-:W-:Y:S05]  /*2810*/  @!P0 BRA `(.L_x_40) ;  /* 0x0000006000a08947 */ /* 0x002fea0003800000 */
.L_x_156:
[----:B------:R-:W2:Y:S01]  /*2820*/  LDS.128 R4, [R4+0x410] ;  /* 0x0004100004047984 */ /* 0x000ea20000000c00 */
[----:B------:R-:W-:Y:S01]  /*2830*/  UISETP.GE.AND UP0, UPT, UR37, 0x1, UPT ;  /* 0x000000012500788c */ /* 0x000fe2000bf06270 */
[----:B------:R-:W-:Y:S01]  /*2840*/  @!PT LDS RZ, [RZ] ;  /* 0x00000000fffff984 */ /* 0x000fe20000000800 */
[----:B------:R-:W-:Y:S01]  /*2850*/  @!PT LDS RZ, [RZ] ;  /* 0x00000000fffff984 */ /* 0x000fe20000000800 */
[----:B------:R-:W-:Y:S01]  /*2860*/  @!PT LDS RZ, [RZ] ;  /* 0x00000000fffff984 */ /* 0x000fe20000000800 */
[----:B------:R-:W-:Y:S01]  /*2870*/  @!PT LDS RZ, [RZ] ;  /* 0x00000000fffff984 */ /* 0x000fe20000000800 */
[----:B------:R3:W-:Y:S06]  /*2880*/  MEMBAR.ALL.CTA ;  /* 0x0000000000007992 */ /* 0x0007ec0000008000 */
[----:B---3--:R-:W3:Y:S01]  /*2890*/  FENCE.VIEW.ASYNC.S ;  /* 0x00000000000073c6 */ /* 0x008ee20000000000 */
[----:B--2---:R-:W-:-:S13]  /*28a0*/  LOP3.LUT P0, RZ, R6, 0x1, RZ, 0xc0, !PT ;  /* 0x0000000106ff7812 */ /* 0x004fda000780c0ff */
[----:B---3--:R-:W-:Y:S01]  /*28b0*/  VOTEU.ANY UP1, P0 ;  /* 0x0000000000ff7886 */ /* 0x008fe20000020100 */
[----:B------:R-:W-:-:S13]  /*28c0*/  PLOP3.LUT P0, PT, PT, PT, UP1, 0x80, 0x8 ;  /* 0x000000000008781c */ /* 0x000fda0003f0f018 */
[----:B-1----:R-:W-:Y:S02]  /*28d0*/  @P0 LOP3.LUT R0, R5, 0xffff, RZ, 0xc0, !PT ;  /* 0x0000ffff05000812 */ /* 0x002fe400078ec0ff */
[----:B------:R-:W-:Y:S02]  /*28e0*/  @P0 MOV R2, R4 ;  /* 0x0000000400020202 */ /* 0x000fe40000000f00 */
[----:B------:R-:W-:Y:S01]  /*28f0*/  @P0 R2UR UR5, R0 ;  /* 0x00000000000502ca */ /* 0x000fe200000e0000 */
[----:B------:R-:W-:Y:S01]  /*2900*/  VIADD R0, R3, 0x390 ;  /* 0x0000039003007836 */ /* 0x000fe20000000000 */
[----:B------:R-:W-:Y:S02]  /*2910*/  @P0 SHF.R.U32.HI R4, RZ, 0x10, R5 ;  /* 0x00000010ff040819 */ /* 0x000fe40000011605 */
[----:B------:R-:W-:Y:S02]  /*2920*/  @P0 R2UR UR6, R2 ;  /* 0x00000000020602ca */ /* 0x000fe400000e0000 */
[----:B------:R-:W-:-:S02]  /*2930*/  PRMT R0, RZ, 0x654, R0 ;  /* 0x00000654ff007816 */ /* 0x000fc40000000000 */
[----:B------:R-:W-:Y:S02]  /*2940*/  @P0 R2UR UR4, R4 ;  /* 0x00000000040402ca */ /* 0x000fe400000e0000 */
[----:B------:R1:W-:Y:S03]  /*2950*/  SYNCS.ARRIVE.TRANS64.RED.A1T0 RZ, [R0+URZ], RZ ;  /* 0x000000ff00ff79a7 */ /* 0x0003e600081004ff */
[----:B------:R-:W-:-:S04]  /*2960*/  @UP1 UMOV UR40, UR5 ;  /* 0x0000000500281c82 */ /* 0x000fc80008000000 */
[----:B------:R-:W-:-:S04]  /*2970*/  @UP1 UMOV UR41, UR6 ;  /* 0x0000000600291c82 */ /* 0x000fc80008000000 */
[----:B------:R-:W-:Y:S01]  /*2980*/  @UP1 UMOV UR36, UR4 ;  /* 0x0000000400241c82 */ /* 0x000fe20008000000 */
[----:B------:R-:W-:Y:S05]  /*2990*/  BRA.U !UP0, `(.L_x_41) ;  /* 0x0000000108b87547 */ /* 0x000fea000b800000 */
[----:B------:R-:W2:Y:S01]  /*29a0*/  LDCU.128 UR4, c[0x0][0xb10] ;  /* 0x00016200ff0477ac */ /* 0x000ea20008000c00 */
[----:B------:R-:W3:Y:S01]  /*29b0*/  LDCU UR10, c[0x0][0xb20] ;  /* 0x00016400ff0a77ac */ /* 0x000ee20008000800 */
[----:B------:R-:W4:Y:S01]  /*29c0*/  LDCU UR11, c[0x0][0xb0c] ;  /* 0x00016180ff0b77ac */ /* 0x000f220008000800 */
[----:B------:R-:W1:Y:S01]  /*29d0*/  LDCU.64 UR8, c[0x0][0xb28] ;  /* 0x00016500ff0877ac */ /* 0x000e620008000a00 */
[----:B------:R-:W-:Y:S02]  /*29e0*/  UISETP.NE.AND UP3, UPT, UR37, 0x1, UPT ;  /* 0x000000012500788c */ /* 0x000fe4000bf65270 */
[----:B--2---:R-:W-:Y:S02]  /*29f0*/  UIMAD.WIDE.U32 UR32, UR23, UR7, URZ ;  /* 0x00000007172072a5 */ /* 0x004fe4000f8e00ff */
[----:B------:R-:W-:Y:S02]  /*2a00*/  UIMAD.WIDE.U32 UR16, UR40, UR7, URZ ;  /* 0x00000007281072a5 */ /* 0x000fe4000f8e00ff */
[----:B------:R-:W-:-:S02]  /*2a10*/  UIMAD.WIDE.U32 UR18, UR24, UR4, URZ ;  /* 0x00000004181272a5 */ /* 0x000fc4000f8e00ff */
[----:B------:R-:W-:Y:S01]  /*2a20*/  UISETP.NE.AND UP0, UPT, UR6, 0x1, UPT ;  /* 0x000000010600788c */ /* 0x000fe2000bf05270 */
[----:B------:R-:W-:Y:S01]  /*2a30*/  UMOV UR7, UR33 ;  /* 0x0000002100077c82 */ /* 0x000fe20008000000 */
[----:B----4-:R-:W-:Y:S02]  /*2a40*/  UISETP.NE.AND UP2, UPT, UR11, 0x1, UPT ;  /* 0x000000010b00788c */ /* 0x010fe4000bf45270 */
[----:B---3--:R-:W-:Y:S02]  /*2a50*/  USHF.R.U32.HI UR7, URZ, UR10, UR7 ;  /* 0x0000000aff077299 */ /* 0x008fe40008011607 */
[----:B------:R-:W-:Y:S02]  /*2a60*/  USHF.R.U32.HI UR12, URZ, UR5, UR19 ;  /* 0x00000005ff0c7299 */ /* 0x000fe40008011613 */
[----:B------:R-:W-:Y:S02]  /*2a70*/  USEL UR7, UR23, UR7, !UP0 ;  /* 0x0000000717077287 */ /* 0x000fe4000c000000 */
[----:B------:R-:W-:-:S02]  /*2a80*/  USEL UR12, UR24, UR12, !UP2 ;  /* 0x0000000c180c7287 */ /* 0x000fc4000d000000 */
[----:B-1----:R-:W-:Y:S02]  /*2a90*/  UIMAD.WIDE.U32 UR32, UR7, UR8, URZ ;  /* 0x00000008072072a5 */ /* 0x002fe4000f8e00ff */
        /* <DEDUP_REMOVED lines=30> */
.L_x_41:
[----:B------:R-:W2:Y:S02]  /*2c80*/  LDCU UR4, c[0x0][0xb30] ;  /* 0x00016600ff0477ac */ /* 0x000ea40008000800 */
[----:B--2---:R-:W-:-:S09]  /*2c90*/  UISETP.NE.AND UP0, UPT, UR4, 0x1, UPT ;  /* 0x000000010400788c */ /* 0x004fd2000bf05270 */
        /* <DEDUP_REMOVED lines=17> */
.L_x_42:
[----:B------:R-:W-:Y:S01]  /*2db0*/  VIADD R11, R11, 0x1 ;  /* 0x000000010b0b7836 */ /* 0x000fe20000000000 */
[----:B------:R-:W-:Y:S01]  /*2dc0*/  PLOP3.LUT P1, PT, PT, PT, PT, 0x80, 0x8 ;  /* 0x000000000008781c */ /* 0x000fe20003f2f070 */
[----:B------:R-:W-:Y:S02]  /*2dd0*/  UIADD3 UR50, UPT, UPT, UR41, UR49, URZ ;  /* 0x0000003129327290 */ /* 0x000fe4000fffe0ff */
[----:B------:R-:W-:Y:S01]  /*2de0*/  UIADD3 UR51, UPT, UPT, UR40, UR48, URZ ;  /* 0x0000003028337290 */ /* 0x000fe2000fffe0ff */
[----:B------:R-:W-:-:S04]  /*2df0*/  ISETP.NE.AND P0, PT, R11, 0x2, PT ;  /* 0x000000020b00780c */ /* 0x000fc80003f05270 */
[----:B-1----:R-:W-:Y:S02]  /*2e00*/  SEL R0, RZ, 0x1, P0 ;  /* 0x00000001ff007807 */ /* 0x002fe40000000000 */
[----:B------:R-:W-:Y:S02]  /*2e10*/  SEL R11, R11, RZ, P0 ;  /* 0x000000ff0b0b7207 */ /* 0x000fe40000000000 */
[----:B------:R-:W-:Y:S01]  /*2e20*/  LOP3.LUT R10, R10, R0, RZ, 0x3c, !PT ;  /* 0x000000000a0a7212 */ /* 0x000fe200078e3cff */
[----:B------:R-:W-:Y:S06]  /*2e30*/  BRA.U UP1, `(.L_x_43) ;  /* 0xfffffff101507547 */ /* 0x000fec000b83ffff */
[----:B------:R-:W-:Y:S01]  /*2e40*/  UIADD3 UR26, UPT, UPT, UR26, 0x1b0, URZ ;  /* 0x000001b01a1a7890 */ /* 0x000fe2000fffe0ff */
[----:B------:R-:W-:-:S03]  /*2e50*/  SHF.L.U32 R2, R12, 0x1f, RZ ;  /* 0x0000001f0c027819 */ /* 0x000fc600000006ff */
[----:B------:R-:W-:-:S09]  /*2e60*/  ULEA UR4, UR42, UR26, 0x3 ;  /* 0x0000001a2a047291 */ /* 0x000fd2000f8e18ff */
[----:B------:R-:W1:Y:S02]  /*2e70*/  SYNCS.PHASECHK.TRANS64.TRYWAIT P0, [UR4], R2 ;  /* 0x00000002ff0075a7 */ /* 0x000e640008001104 */
[----:B-1----:R-:W-:Y:S05]  /*2e80*/  @!P0 BRA `(.L_x_44) ;  /* 0x0000005c00188947 */ /* 0x002fea0003800000 */
.L_x_158:
[----:B------:R-:W-:-:S04]  /*2e90*/  UIADD3 UR5, UPT, UPT, UR42, 0x1, URZ ;  /* 0x000000012a057890 */ /* 0x000fc8000fffe0ff */
[----:B------:R-:W-:-:S04]  /*2ea0*/  UISETP.NE.AND UP0, UPT, UR5, 0x36, UPT ;  /* 0x000000360500788c */ /* 0x000fc8000bf05270 */
[----:B------:R-:W-:Y:S02]  /*2eb0*/  USEL UR6, URZ, 0x1, UP0 ;  /* 0x00000001ff067887 */ /* 0x000fe40008000000 */
[----:B------:R-:W-:-:S04]  /*2ec0*/  USEL UR5, UR5, URZ, UP0 ;  /* 0x000000ff05057287 */ /* 0x000fc80008000000 */
[----:B------:R-:W-:Y:S01]  /*2ed0*/  ULEA UR4, UR5, UR26, 0x3 ;  /* 0x0000001a05047291 */ /* 0x000fe2000f8e18ff */
[----:B-1----:R-:W-:-:S04]  /*2ee0*/  LOP3.LUT R2, R12, UR6, RZ, 0x3c, !PT ;  /* 0x000000060c027c12 */ /* 0x002fc8000f8e3cff */
[----:B------:R-:W-:-:S04]  /*2ef0*/  SHF.L.U32 R3, R2, 0x1f, RZ ;  /* 0x0000001f02037819 */ /* 0x000fc800000006ff */
[----:B------:R-:W1:Y:S02]  /*2f00*/  SYNCS.PHASECHK.TRANS64.TRYWAIT P0, [UR4], R3 ;  /* 0x00000003ff0075a7 */ /* 0x000e640008001104 */
[----:B-1----:R-:W-:Y:S05]  /*2f10*/  @!P0 BRA `(.L_x_45) ;  /* 0x0000005c000c8947 */ /* 0x002fea0003800000 */
.L_x_160:
[----:B------:R-:W-:-:S04]  /*2f20*/  UIADD3 UR5, UPT, UPT, UR5, 0x1, URZ ;  /* 0x0000000105057890 */ /* 0x000fc8000fffe0ff */
[----:B------:R-:W-:-:S04]  /*2f30*/  UISETP.NE.AND UP0, UPT, UR5, 0x36, UPT ;  /* 0x000000360500788c */ /* 0x000fc8000bf05270 */
[----:B------:R-:W-:Y:S02]  /*2f40*/  USEL UR6, URZ, 0x1, UP0 ;  /* 0x00000001ff067887 */ /* 0x000fe40008000000 */
[----:B------:R-:W-:-:S04]  /*2f50*/  USEL UR5, UR5, URZ, UP0 ;  /* 0x000000ff05057287 */ /* 0x000fc80008000000 */
[----:B------:R-:W-:Y:S01]  /*2f60*/  ULEA UR4, UR5, UR26, 0x3 ;  /* 0x0000001a05047291 */ /* 0x000fe2000f8e18ff */
[----:B------:R-:W-:-:S04]  /*2f70*/  LOP3.LUT R2, R2, UR6, RZ, 0x3c, !PT ;  /* 0x0000000602027c12 */ /* 0x000fc8000f8e3cff */
[----:B-1----:R-:W-:-:S04]  /*2f80*/  SHF.L.U32 R3, R2, 0x1f, RZ ;  /* 0x0000001f02037819 */ /* 0x002fc800000006ff */
[----:B------:R-:W1:Y:S02]  /*2f90*/  SYNCS.PHASECHK.TRANS64.TRYWAIT P0, [UR4], R3 ;  /* 0x00000003ff0075a7 */ /* 0x000e640008001104 */
[----:B-1----:R-:W-:Y:S05]  /*2fa0*/  @!P0 BRA `(.L_x_46) ;  /* 0x0000005c00008947 */ /* 0x002fea0003800000 */
.L_x_162:
        /* <DEDUP_REMOVED lines=9> */
.L_x_164:
        /* <DEDUP_REMOVED lines=9> */
.L_x_166:
        /* <DEDUP_REMOVED lines=9> */
.L_x_168:
        /* <DEDUP_REMOVED lines=9> */
.L_x_170:
        /* <DEDUP_REMOVED lines=9> */
.L_x_172:
        /* <DEDUP_REMOVED lines=9> */
.L_x_174:
        /* <DEDUP_REMOVED lines=9> */
.L_x_176:
        /* <DEDUP_REMOVED lines=9> */
.L_x_178:
        /* <DEDUP_REMOVED lines=9> */
.L_x_180:
        /* <DEDUP_REMOVED lines=9> */
.L_x_182:
        /* <DEDUP_REMOVED lines=9> */
.L_x_184:
        /* <DEDUP_REMOVED lines=9> */
.L_x_186:
        /* <DEDUP_REMOVED lines=9> */
.L_x_188:
        /* <DEDUP_REMOVED lines=9> */
.L_x_190:
        /* <DEDUP_REMOVED lines=9> */
.L_x_192:
        /* <DEDUP_REMOVED lines=9> */
.L_x_194:
        /* <DEDUP_REMOVED lines=9> */
.L_x_196:
        /* <DEDUP_REMOVED lines=9> */
.L_x_198:
        /* <DEDUP_REMOVED lines=9> */
.L_x_200:
        /* <DEDUP_REMOVED lines=9> */
.L_x_202:
        /* <DEDUP_REMOVED lines=9> */
.L_x_204:
        /* <DEDUP_REMOVED lines=9> */
.L_x_206:
        /* <DEDUP_REMOVED lines=9> */
.L_x_208:
        /* <DEDUP_REMOVED lines=9> */
.L_x_210:
        /* <DEDUP_REMOVED lines=9> */
.L_x_212:
        /* <DEDUP_REMOVED lines=9> */
.L_x_214:
        /* <DEDUP_REMOVED lines=9> */
.L_x_216:
        /* <DEDUP_REMOVED lines=9> */
.L_x_218:
        /* <DEDUP_REMOVED lines=9> */
.L_x_220:
        /* <DEDUP_REMOVED lines=9> */
.L_x_222:
        /* <DEDUP_REMOVED lines=9> */
.L_x_224:
        /* <DEDUP_REMOVED lines=9> */
.L_x_226:
        /* <DEDUP_REMOVED lines=9> */
.L_x_228:
        /* <DEDUP_REMOVED lines=9> */
.L_x_230:
        /* <DEDUP_REMOVED lines=9> */
.L_x_232:
        /* <DEDUP_REMOVED lines=9> */
.L_x_234:
        /* <DEDUP_REMOVED lines=9> */
.L_x_236:
        /* <DEDUP_REMOVED lines=9> */
.L_x_238:
        /* <DEDUP_REMOVED lines=9> */
.L_x_240:
        /* <DEDUP_REMOVED lines=9> */
.L_x_242:
        /* <DEDUP_REMOVED lines=9> */
.L_x_244:
        /* <DEDUP_REMOVED lines=9> */
.L_x_246:
        /* <DEDUP_REMOVED lines=9> */
.L_x_248:
        /* <DEDUP_REMOVED lines=9> */
.L_x_250:
        /* <DEDUP_REMOVED lines=9> */
.L_x_252:
        /* <DEDUP_REMOVED lines=9> */
.L_x_254:
        /* <DEDUP_REMOVED lines=9> */
.L_x_256:
        /* <DEDUP_REMOVED lines=9> */
.L_x_258:
        /* <DEDUP_REMOVED lines=9> */
.L_x_260:
        /* <DEDUP_REMOVED lines=9> */
.L_x_262:
[----:B------:R-:W-:-:S04]  /*4bd0*/  UIADD3 UR5, UPT, UPT, UR5, 0x1, URZ ;  /* 0x0000000105057890 */ /* 0x000fc8000fffe0ff */
[----:B------:R-:W-:-:S04]  /*4be0*/  UISETP.NE.AND UP0, UPT, UR5, 0x36, UPT ;  /* 0x000000360500788c */ /* 0x000fc8000bf05270 */
[----:B------:R-:W-:Y:S02]  /*4bf0*/  USEL UR4, URZ, 0x1, UP0 ;  /* 0x00000001ff047887 */ /* 0x000fe40008000000 */
[----:B------:R-:W-:-:S04]  /*4c00*/  USEL UR5, UR5, URZ, UP0 ;  /* 0x000000ff05057287 */ /* 0x000fc80008000000 */
[----:B------:R-:W-:Y:S01]  /*4c10*/  ULEA UR5, UR5, UR26, 0x3 ;  /* 0x0000001a05057291 */ /* 0x000fe2000f8e18ff */
[----:B------:R-:W-:-:S04]  /*4c20*/  LOP3.LUT R2, R2, UR4, RZ, 0x3c, !PT ;  /* 0x0000000402027c12 */ /* 0x000fc8000f8e3cff */
[----:B------:R-:W-:Y:S01]  /*4c30*/  SHF.L.U32 R2, R2, 0x1f, RZ ;  /* 0x0000001f02027819 */ /* 0x000fe200000006ff */
[----:B-1----:R-:W-:-:S07]  /*4c40*/  IMAD.U32 R0, RZ, RZ, UR5 ;  /* 0x00000005ff007e24 */ /* 0x002fce000f8e00ff */
.L_x_97:
[----:B-1----:R1:W2:Y:S02]  /*4c50*/  SYNCS.PHASECHK.TRANS64.TRYWAIT P0, [R0+URZ], R2 ;  /* 0x00000002000075a7 */ /* 0x0022a400080011ff */
[----:B--2---:R-:W-:Y:S05]  /*4c60*/  @!P0 NANOSLEEP.SYNCS 0x989680 ;  /* 0x009896800000895d */ /* 0x004fea0003900000 */
[----:B------:R-:W2:Y:S02]  /*4c70*/  @!P0 SYNCS.PHASECHK.TRANS64 P0, [R0+URZ], R2 ;  /* 0x00000002000085a7 */ /* 0x000ea400080010ff */
[----:B--2---:R-:W-:Y:S05]  /*4c80*/  @P0 EXIT ;  /* 0x000000000000094d */ /* 0x004fea0003800000 */
[----:B------:R-:W-:Y:S05]  /*4c90*/  BRA `(.L_x_97) ;  /* 0xfffffffc00ec7947 */ /* 0x000fea000383ffff */
.L_x_23:
[----:B------:R-:W-:-:S04]  /*4ca0*/  UISETP.NE.AND UP0, UPT, UR54, URZ, UPT ;  /* 0x000000ff3600728c */ /* 0x000fc8000bf05270 */
[----:B------:R-:W-:-:S09]  /*4cb0*/  UISETP.NE.OR UP0, UPT, UR10, 0x1, UP0 ;  /* 0x000000010a00788c */ /* 0x000fd20008705670 */
[----:B------:R-:W-:Y:S05]  /*4cc0*/  BRA.U UP0, `(.L_x_98) ;  /* 0x0000000500487547 */ /* 0x000fea000b800000 */
[----:B------:R-:W-:Y:S01]  /*4cd0*/  ISETP.GE.U32.AND P2, PT, R0, 0x8, PT ;  /* 0x000000080000780c */ /* 0x000fe20003f46070 */
[----:B------:R-:W-:Y:S01]  /*4ce0*/  IMAD.MOV.U32 R12, RZ, RZ, 0x1 ;  /* 0x00000001ff0c7424 */ /* 0x000fe200078e00ff */
[----:B------:R-:W-:Y:S02]  /*4cf0*/  CS2R R10, SRZ ;  /* 0x00000000000a7805 */ /* 0x000fe4000001ff00 */
[----:B------:R-:W-:Y:S01]  /*4d00*/  CS2R R8, SRZ ;  /* 0x0000000000087805 */ /* 0x000fe2000001ff00 */
[----:B------:R-:W-:Y:S01]  /*4d10*/  UMOV UR4, 0x400 ;  /* 0x0000040000047882 */ /* 0x000fe20000000000 */
[----:B------:R-:W-:Y:S01]  /*4d20*/  UMOV UR6, URZ ;  /* 0x000000ff00067c82 */ /* 0x000fe20008000000 */
[----:B------:R-:W-:-:S12]  /*4d30*/  ULEA UR54, UR54, UR4, 0x18 ;  /* 0x0000000436367291 */ /* 0x000fd8000f8ec0ff */
.L_x_102:
[----:B------:R-:W-:Y:S02]  /*4d40*/  LEA R2, R8, UR54, 0x3 ;  /* 0x0000003608027c11 */ /* 0x000fe4000f8e18ff */
[----:B------:R-:W-:-:S03]  /*4d50*/  SHF.L.U32 R4, R9, 0x1f, RZ ;  /* 0x0000001f09047819 */ /* 0x000fc600000006ff */
[----:B------:R-:W-:Y:S01]  /*4d60*/  VIADD R5, R2, 0x3f0 ;  /* 0x000003f002057836 */ /* 0x000fe20000000000 */
[----:B------:R-:W2:Y:S02]  /*4d70*/  SYNCS.PHASECHK.TRANS64.TRYWAIT P0, [R2+URZ+0x3e0], R4 ;  /* 0x0003e004020075a7 */ /* 0x000ea400080011ff */
[----:B--2---:R-:W-:Y:S05]  /*4d80*/  @!P0 BRA `(.L_x_99) ;  /* 0x0000005000508947 */ /* 0x004fea0003800000 */
.L_x_263:
[----:B------:R-:W-:Y:S01]  /*4d90*/  ULEA UR5, UR6, UR54, 0x3 ;  /* 0x0000003606057291 */ /* 0x000fe2000f8e18ff */
[----:B--2---:R-:W-:Y:S01]  /*4da0*/  PRMT R2, RZ, 0x654, R5 ;  /* 0x00000654ff027816 */ /* 0x004fe20000000005 */
[----:B------:R-:W-:Y:S01]  /*4db0*/  @!P2 IMAD.MOV.U32 R4, RZ, RZ, 0x10 ;  /* 0x00000010ff04a424 */ /* 0x000fe200078e00ff */
[----:B------:R-:W-:Y:S01]  /*4dc0*/  SHF.L.U32 R5, R12, 0x1f, RZ ;  /* 0x0000001f0c057819 */ /* 0x000fe200000006ff */
[----:B------:R-:W-:Y:S01]  /*4dd0*/  UIADD3 UR4, UPT, UPT, UR5, 0x380, URZ ;  /* 0x0000038005047890 */ /* 0x000fe2000fffe0ff */
[----:B------:R2:W-:Y:S05]  /*4de0*/  SYNCS.ARRIVE.TRANS64.RED.A1T0 RZ, [R2+URZ], RZ ;  /* 0x000000ff02ff79a7 */ /* 0x0005ea00081004ff */
[----:B------:R-:W-:Y:S01]  /*4df0*/  IMAD.U32 R6, RZ, RZ, UR4 ;  /* 0x00000004ff067e24 */ /* 0x000fe2000f8e00ff */
[----:B------:R-:W3:Y:S04]  /*4e00*/  SYNCS.PHASECHK.TRANS64.TRYWAIT P0, [UR5+0x390], R5 ;  /* 0x00039005ff0075a7 */ /* 0x000ee80008001105 */
[----:B------:R-:W-:Y:S01]  /*4e10*/  PRMT R6, R0, 0x654, R6 ;  /* 0x0000065400067816 */ /* 0x000fe20000000006 */
[----:B--23--:R-:W-:Y:S06]  /*4e20*/  @!P0 BRA `(.L_x_100) ;  /* 0x00000050003c8947 */ /* 0x00cfec0003800000 */
.L_x_265:
[----:B------:R-:W-:Y:S01]  /*4e30*/  ULEA UR4, UR6, UR54, 0x4 ;  /* 0x0000003606047291 */ /* 0x000fe2000f8e20ff */
[----:B------:R-:W-:Y:S01]  /*4e40*/  SEL R3, R6, R3, !P2 ;  /* 0x0000000306037207 */ /* 0x000fe20005000000 */
[----:B------:R-:W-:Y:S01]  /*4e50*/  UIADD3 UR5, UPT, UPT, UR5, 0x380, URZ ;  /* 0x0000038005057890 */ /* 0x000fe2000fffe0ff */
[----:B--2---:R-:W-:Y:S01]  /*4e60*/  LEA R2, R11, UR54, 0x3 ;  /* 0x000000360b027c11 */ /* 0x004fe2000f8e18ff */
[----:B------:R-:W-:Y:S01]  /*4e70*/  UIADD3 UR4, UPT, UPT, UR4, 0x410, URZ ;  /* 0x0000041004047890 */ /* 0x000fe2000fffe0ff */
[----:B------:R2:W-:Y:S01]  /*4e80*/  @!P2 SYNCS.ARRIVE.TRANS64.RED RZ, [R3+URZ], R4 ;  /* 0x0000000403ffa9a7 */ /* 0x0005e200080004ff */
[----:B------:R-:W-:Y:S01]  /*4e90*/  UIADD3 UR6, UPT, UPT, UR6, 0x1, URZ ;  /* 0x0000000106067890 */ /* 0x000fe2000fffe0ff */
[----:B------:R-:W-:-:S03]  /*4ea0*/  VIADD R8, R8, 0x1 ;  /* 0x0000000108087836 */ /* 0x000fc60000000000 */
[----:B------:R-:W-:Y:S02]  /*4eb0*/  UISETP.NE.AND UP0, UPT, UR6, 0x2, UPT ;  /* 0x000000020600788c */ /* 0x000fe4000bf05270 */
[----:B------:R-:W-:Y:S01]  /*4ec0*/  ISETP.NE.AND P0, PT, R8, 0x2, PT ;  /* 0x000000020800780c */ /* 0x000fe20003f05270 */
[----:B------:R-:W-:Y:S06]  /*4ed0*/  UGETNEXTWORKID.BROADCAST [UR4], [UR5] ;  /* 0x00000000040073ca */ /* 0x000fec0008000100 */
[----:B------:R-:W-:Y:S02]  /*4ee0*/  USEL UR4, URZ, 0x1, UP0 ;  /* 0x00000001ff047887 */ /* 0x000fe40008000000 */
[----:B------:R-:W-:-:S04]  /*4ef0*/  USEL UR6, UR6, URZ, UP0 ;  /* 0x000000ff06067287 */ /* 0x000fc80008000000 */
[----:B------:R-:W-:Y:S02]  /*4f00*/  LOP3.LUT R12, R12, UR4, RZ, 0x3c, !PT ;  /* 0x000000040c0c7c12 */ /* 0x000fe4000f8e3cff */
[----:B--2---:R-:W-:-:S04]  /*4f10*/  SHF.L.U32 R4, R10, 0x1f, RZ ;  /* 0x0000001f0a047819 */ /* 0x004fc800000006ff */
[----:B------:R-:W2:Y:S02]  /*4f20*/  SYNCS.PHASECHK.TRANS64.TRYWAIT P1, [R2+URZ+0x380], R4 ;  /* 0x00038004020075a7 */ /* 0x000ea400080211ff */
[----:B--2---:R-:W-:Y:S05]  /*4f30*/  @!P1 BRA `(.L_x_101) ;  /* 0x0000005000109947 */ /* 0x004fea0003800000 */
.L_x_266:
[C---:B--2---:R-:W-:Y:S01]  /*4f40*/  LEA R4, R11.reuse, UR54, 0x4 ;  /* 0x000000360b047c11 */ /* 0x044fe2000f8e20ff */
[----:B------:R-:W-:Y:S01]  /*4f50*/  VIADD R2, R2, 0x390 ;  /* 0x0000039002027836 */ /* 0x000fe20000000000 */
[----:B------:R-:W-:Y:S01]  /*4f60*/  SEL R8, R8, RZ, P0 ;  /* 0x000000ff08087207 */ /* 0x000fe20000000000 */
[----:B------:R-:W-:-:S03]  /*4f70*/  VIADD R11, R11, 0x1 ;  /* 0x000000010b0b7836 */ /* 0x000fc60000000000 */
[----:B------:R-:W2:Y:S01]  /*4f80*/  LDS.128 R4, [R4+0x410] ;  /* 0x0004100004047984 */ /* 0x000ea20000000c00 */
[----:B------:R-:W-:Y:S02]  /*4f90*/  PRMT R2, RZ, 0x654, R2 ;  /* 0x00000654ff027816 */ /* 0x000fe40000000002 */
[C---:B------:R-:W-:Y:S01]  /*4fa0*/  ISETP.NE.AND P1, PT, R11.reuse, 0x2, PT ;  /* 0x000000020b00780c */ /* 0x040fe20003f25270 */
[----:B------:R-:W-:Y:S01]  /*4fb0*/  @!PT LDS RZ, [RZ] ;  /* 0x00000000fffff984 */ /* 0x000fe20000000800 */
[----:B------:R-:W-:Y:S01]  /*4fc0*/  @!PT LDS RZ, [RZ] ;  /* 0x00000000fffff984 */ /* 0x000fe20000000800 */
[----:B------:R-:W-:Y:S01]  /*4fd0*/  @!PT LDS RZ, [RZ] ;  /* 0x00000000fffff984 */ /* 0x000fe20000000800 */
[----:B------:R-:W-:Y:S01]  /*4fe0*/  @!PT LDS RZ, [RZ] ;  /* 0x00000000fffff984 */ /* 0x000fe20000000800 */
[----:B------:R3:W-:Y:S06]  /*4ff0*/  MEMBAR.ALL.CTA ;  /* 0x0000000000007992 */ /* 0x0007ec0000008000 */
[----:B---3--:R-:W3:Y:S01]  /*5000*/  FENCE.VIEW.ASYNC.S ;  /* 0x00000000000073c6 */ /* 0x008ee20000000000 */
[----:B------:R-:W-:Y:S01]  /*5010*/  SEL R11, R11, RZ, P1 ;  /* 0x000000ff0b0b7207 */ /* 0x000fe20000800000 */
[----:B---3--:R3:W-:Y:S01]  /*5020*/  SYNCS.ARRIVE.TRANS64.RED.A1T0 RZ, [R2+URZ], RZ ;  /* 0x000000ff02ff79a7 */ /* 0x0087e200081004ff */
[----:B--2---:R-:W-:-:S02]  /*5030*/  LOP3.LUT P3, RZ, R6, 0x1, RZ, 0xc0, !PT ;  /* 0x0000000106ff7812 */ /* 0x004fc4000786c0ff */
[----:B------:R-:W-:-:S04]  /*5040*/  SEL R4, RZ, 0x1, P1 ;  /* 0x00000001ff047807 */ /* 0x000fc80000800000 */
[----:B------:R-:W-:Y:S02]  /*5050*/  LOP3.LUT R10, R10, R4, RZ, 0x3c, !PT ;  /* 0x000000040a0a7212 */ /* 0x000fe400078e3cff */
[----:B---3--:R-:W-:-:S04]  /*5060*/  SEL R2, RZ, 0x1, P0 ;  /* 0x00000001ff027807 */ /* 0x008fc80000000000 */
[----:B------:R-:W-:Y:S01]  /*5070*/  LOP3.LUT R9, R9, R2, RZ, 0x3c, !PT ;  /* 0x0000000209097212 */ /* 0x000fe200078e3cff */
[----:B------:R-:W-:Y:S06]  /*5080*/  @P3 BRA `(.L_x_102) ;  /* 0xfffffffc002c3947 */ /* 0x000fec000383ffff */
[----:B------:R-:W-:Y:S01]  /*5090*/  ULEA UR5, UR6, UR54, 0x3 ;  /* 0x0000003606057291 */ /* 0x000fe2000f8e18ff */
[----:B------:R-:W-:-:S08]  /*50a0*/  SHF.L.U32 R2, R12, 0x1f, RZ ;  /* 0x0000001f0c027819 */ /* 0x000fd000000006ff */
[----:B------:R-:W2:Y:S02]  /*50b0*/  SYNCS.PHASECHK.TRANS64 P0, [UR5+0x390], R2 ;  /* 0x00039002ff0075a7 */ /* 0x000ea40008001005 */
[----:B--2---:R-:W-:Y:S05]  /*50c0*/  @P0 BRA `(.L_x_103) ;  /* 0x0000000000080947 */ /* 0x004fea0003800000 */
[----:B------:R-:W2:Y:S02]  /*50d0*/  SYNCS.PHASECHK.TRANS64.TRYWAIT P0, [UR5+0x390], R2 ;  /* 0x00039002ff0075a7 */ /* 0x000ea40008001105 */
[----:B--2---:R-:W-:Y:S05]  /*50e0*/  @!P0 BRA `(.L_x_104) ;  /* 0x0000004c00b88947 */ /* 0x004fea0003800000 */
.L_x_103:
[----:B------:R-:W-:-:S04]  /*50f0*/  UIADD3 UR4, UPT, UPT, UR6, 0x1, URZ ;  /* 0x0000000106047890 */ /* 0x000fc8000fffe0ff */
[----:B------:R-:W-:-:S04]  /*5100*/  UISETP.NE.AND UP0, UPT, UR4, 0x2, UPT ;  /* 0x000000020400788c */ /* 0x000fc8000bf05270 */
[----:B------:R-:W-:Y:S02]  /*5110*/  USEL UR7, URZ, 0x1, UP0 ;  /* 0x00000001ff077887 */ /* 0x000fe40008000000 */
[----:B------:R-:W-:-:S04]  /*5120*/  USEL UR4, UR4, URZ, UP0 ;  /* 0x000000ff04047287 */ /* 0x000fc80008000000 */
[----:B------:R-:W-:Y:S01]  /*5130*/  ULEA UR4, UR4, UR54, 0x3 ;  /* 0x0000003604047291 */ /* 0x000fe2000f8e18ff */
[----:B--2---:R-:W-:-:S04]  /*5140*/  LOP3.LUT R2, R12, UR7, RZ, 0x3c, !PT ;  /* 0x000000070c027c12 */ /* 0x004fc8000f8e3cff */
[----:B------:R-:W-:-:S04]  /*5150*/  SHF.L.U32 R0, R2, 0x1f, RZ ;  /* 0x0000001f02007819 */ /* 0x000fc800000006ff */
[----:B------:R-:W2:Y:S02]  /*5160*/  SYNCS.PHASECHK.TRANS64 P0, [UR4+0x390], R0 ;  /* 0x00039000ff0075a7 */ /* 0x000ea40008001004 */
[----:B-12---:R-:W-:Y:S05]  /*5170*/  @P0 EXIT ;  /* 0x000000000000094d */ /* 0x006fea0003800000 */
[----:B------:R-:W-:Y:S02]  /*5180*/  SHF.L.U32 R2, R2, 0x1f, RZ ;  /* 0x0000001f02027819 */ /* 0x000fe400000006ff */
[----:B------:R-:W-:-:S07]  /*5190*/  MOV R0, UR4 ;  /* 0x0000000400007c02 */ /* 0x000fce0008000f00 */
.L_x_105:
[----:B-1----:R1:W2:Y:S02]  /*51a0*/  SYNCS.PHASECHK.TRANS64.TRYWAIT P0, [R0+URZ+0x390], R2 ;  /* 0x00039002000075a7 */ /* 0x0022a400080011ff */
[----:B--2---:R-:W-:Y:S05]  /*51b0*/  @!P0 NANOSLEEP.SYNCS 0x989680 ;  /* 0x009896800000895d */ /* 0x004fea0003900000 */
[----:B------:R-:W2:Y:S02]  /*51c0*/  @!P0 SYNCS.PHASECHK.TRANS64 P0, [R0+URZ+0x390], R2 ;  /* 0x00039002000085a7 */ /* 0x000ea400080010ff */
[----:B--2---:R-:W-:Y:S05]  /*51d0*/  @P0 EXIT ;  /* 0x000000000000094d */ /* 0x004fea0003800000 */
[----:B------:R-:W-:Y:S05]  /*51e0*/  BRA `(.L_x_105) ;  /* 0xfffffffc00ec7947 */ /* 0x000fea000383ffff */
.L_x_98:
[----:B------:R-:W-:Y:S05]  /*51f0*/  BRA.U UP6, `(.L_x_106) ;  /* 0x0000000d06807547 */ /* 0x000fea000b800000 */
[----:B------:R-:W-:Y:S01]  /*5200*/  UMOV UR4, 0x40 ;  /* 0x0000004000047882 */ /* 0x000fe20000000000 */
[----:B------:R-:W-:Y:S01]  /*5210*/  NOP ;  /* 0x0000000000007918 */ /* 0x000fe20000000000 */
[----:B------:R-:W-:Y:S01]  /*5220*/  ULEA UR4, UR54, UR4, 0x18 ;  /* 0x0000000436047291 */ /* 0x000fe2000f8ec0ff */
[----:B------:R-:W-:Y:S02]  /*5230*/  UMOV UR5, 0x400 ;  /* 0x0000040000057882 */ /* 0x000fe40000000000 */
[----:B------:R-:W-:-:S06]  /*5240*/  ULEA UR54, UR54, UR5, 0x18 ;  /* 0x0000000536367291 */ /* 0x000fcc000f8ec0ff */
[----:B------:R-:W2:Y:S02]  /*5250*/  LDS.U8 R0, [UR4+0x1c] ;  /* 0x00001c04ff007984 */ /* 0x000ea40008000000 */
[----:B--2---:R-:W-:-:S13]  /*5260*/  ISETP.NE.AND P0, PT, R0, RZ, PT ;  /* 0x000000ff0000720c */ /* 0x004fda0003f05270 */
[----:B------:R-:W-:Y:S05]  /*5270*/  @P0 BRA `(.L_x_107) ;  /* 0x0000000000580947 */ /* 0x000fea0003800000 */
[----:B------:R-:W-:-:S13]  /*5280*/  ELECT P0, URZ, PT ;  /* 0x0000000000ff782f */ /* 0x000fda0003800000 */
[----:B------:R-:W-:Y:S05]  /*5290*/  @!P0 BRA `(.L_x_108) ;  /* 0x0000000000608947 */ /* 0x000fea0003800000 */
[----:B------:R-:W-:Y:S01]  /*52a0*/  UMOV UR5, 0x10 ;  /* 0x0000001000057882 */ /* 0x000fe20000000000 */
[----:B------:R-:W-:Y:S01]  /*52b0*/  HFMA2 R0, -RZ, RZ, 0, 5.9604644775390625e-08 ;  /* 0x00000001ff007431 */ /* 0x000fe200000001ff */
[----:B------:R-:W-:-:S03]  /*52c0*/  MOV R3, 0xffff ;  /* 0x0000ffff00037802 */ /* 0x000fc60000000f00 */
[----:B------:R-:W-:Y:S04]  /*52d0*/  DEPBAR.LE SB2, 0x36 ;  /* 0x0000ad800000791a */ /* 0x000fe80000000000 */
[----:B------:R-:W2:Y:S02]  /*52e0*/  UTCATOMSWS.FIND_AND_SET.ALIGN UP0, UR5, UR5 ;  /* 0x00000005000575e3 */ /* 0x000ea40008000800 */
[----:B--2---:R-:W-:Y:S01]  /*52f0*/  MOV R4, UR5 ;  /* 0x0000000500047c02 */ /* 0x004fe20008000f00 */
[----:B------:R-:W-:Y:S06]  /*5300*/  BRA.U UP0, `(.L_x_109) ;  /* 0x0000000100187547 */ /* 0x000fec000b800000 */
.L_x_110:
[----:B------:R-:W-:Y:S05]  /*5310*/  NANOSLEEP 0x64 ;  /* 0x000000640000795d */ /* 0x000fea0003800000 */
[----:B------:R-:W-:-:S05]  /*5320*/  UMOV UR5, 0x10 ;  /* 0x0000001000057882 */ /* 0x000fca0000000000 */
[----:B------:R-:W-:Y:S04]  /*5330*/  DEPBAR.LE SB2, 0x36 ;  /* 0x0000ad800000791a */ /* 0x000fe80000000000 */
[----:B------:R-:W2:Y:S02]  /*5340*/  UTCATOMSWS.FIND_AND_SET.ALIGN UP0, UR5, UR5 ;  /* 0x00000005000575e3 */ /* 0x000ea40008000800 */
[----:B--2---:R-:W-:Y:S01]  /*5350*/  MOV R4, UR5 ;  /* 0x0000000500047c02 */ /* 0x004fe20008000f00 */
[----:B------:R-:W-:Y:S05]  /*5360*/  BRA.U !UP0, `(.L_x_110) ;  /* 0xfffffffd08e87547 */ /* 0x000fea000b83ffff */
.L_x_109:
[-C--:B------:R-:W-:Y:S02]  /*5370*/  SHF.L.U32 R3, R3, R4.reuse, RZ ;  /* 0x0000000403037219 */ /* 0x080fe400000006ff */
[----:B------:R-:W-:Y:S01]  /*5380*/  SHF.L.U32 R0, R0, R4, RZ ;  /* 0x0000000400007219 */ /* 0x000fe200000006ff */
[----:B------:R-:W-:Y:S02]  /*5390*/  IMAD.SHL.U32 R4, R4, 0x20, RZ ;  /* 0x0000002004047824 */ /* 0x000fe400078e00ff */
[----:B------:R2:W-:Y:S04]  /*53a0*/  ATOMS.OR RZ, [UR4+0x14], R3 ;  /* 0x00001403ffff798c */ /* 0x0005e8000b000004 */
[----:B------:R2:W-:Y:S04]  /*53b0*/  ATOMS.OR RZ, [UR4+0x18], R0 ;  /* 0x00001800ffff798c */ /* 0x0005e8000b000004 */
[----:B------:R2:W-:Y:S01]  /*53c0*/  STS [UR54+0x430], R4 ;  /* 0x00043004ff007988 */ /* 0x0005e20008000836 */
[----:B------:R-:W-:Y:S05]  /*53d0*/  BRA `(.L_x_108) ;  /* 0x0000000000107947 */ /* 0x000fea0003800000 */
.L_x_107:
[----:B------:R-:W-:Y:S02]  /*53e0*/  MOV R0, 0xffffffff ;  /* 0xffffffff00007802 */ /* 0x000fe40000000f00 */
[----:B------:R-:W-:-:S03]  /*53f0*/  MOV R4, 0x5420 ;  /* 0x0000542000047802 */ /* 0x000fc60000000f00 */
[----:B------:R2:W-:Y:S04]  /*5400*/  STS [UR54+0x430], R0 ;  /* 0x00043000ff007988 */ /* 0x0005e80008000836 */
[----:B-12--5:R-:W-:Y:S05]  /*5410*/  CALL.REL.NOINC `($__internal_1_$__cuda_sm10x_tcgen05_guardrail_trap_phase_invalid_during_alloc) ;  /* 0x0000005000387944 */ /* 0x026fea0003c00000 */
.L_x_108:
[----:B------:R-:W-:Y:S05]  /*5420*/  WARPSYNC.ALL ;  /* 0x0000000000007948 */ /* 0x000fea0003800000 */
[----:B------:R-:W3:Y:S01]  /*5430*/  S2UR UR6, SR_CgaCtaId ;  /* 0x00000000000679c3 */ /* 0x000ee20000008800 */
[----:B------:R-:W-:Y:S01]  /*5440*/  UMOV UR4, 0x400 ;  /* 0x0000040000047882 */ /* 0x000fe20000000000 */
[----:B------:R-:W-:-:S06]  /*5450*/  NOP ;  /* 0x0000000000007918 */ /* 0x000fcc0000000000 */
[----:B------:R-:W-:Y:S06]  /*5460*/  BAR.ARV 0x6, 0xa0 ;  /* 0x0182800000007b1d */ /* 0x000fec0000002000 */
[----:B------:R-:W4:Y:S01]  /*5470*/  LDCU UR7, c[0x0][0x38c] ;  /* 0x00007180ff0777ac */ /* 0x000f220008000800 */
[----:B------:R-:W-:Y:S01]  /*5480*/  LOP3.LUT R2, R2, 0xffff, RZ, 0xc0, !PT ;  /* 0x0000ffff02027812 */ /* 0x000fe200078ec0ff */
[----:B------:R-:W-:Y:S01]  /*5490*/  IMAD.MOV.U32 R11, RZ, RZ, 0x1 ;  /* 0x00000001ff0b7424 */ /* 0x000fe200078e00ff */
[----:B------:R-:W-:Y:S01]  /*54a0*/  CS2R R8, SRZ ;  /* 0x0000000000087805 */ /* 0x000fe2000001ff00 */
[----:B------:R-:W-:Y:S01]  /*54b0*/  IMAD.MOV.U32 R10, RZ, RZ, RZ ;  /* 0x000000ffff0a7224 */ /* 0x000fe200078e00ff */
[----:B------:R-:W-:Y:S01]  /*54c0*/  R2UR UR10, R2 ;  /* 0x00000000020a72ca */ /* 0x000fe200000e0000 */
[----:B------:R-:W-:Y:S01]  /*54d0*/  UMOV UR19, URZ ;  /* 0x000000ff00137c82 */ /* 0x000fe20008000000 */
[----:B------:R-:W-:Y:S01]  /*54e0*/  UMOV UR18, URZ ;  /* 0x000000ff00127c82 */ /* 0x000fe20008000000 */
[----:B------:R-:W-:Y:S01]  /*54f0*/  UMOV UR22, 0x0 ;  /* 0x0000000000167882 */ /* 0x000fe20000000000 */
[----:B------:R-:W-:Y:S01]  /*5500*/  UMOV UR23, 0x41004a0 ;  /* 0x041004a000177882 */ /* 0x000fe20000000000 */
[----:B---3--:R-:W-:Y:S01]  /*5510*/  ULEA UR6, UR6, UR4, 0x18 ;  /* 0x0000000406067291 */ /* 0x008fe2000f8ec0ff */
[----:B------:R-:W3:Y:S03]  /*5520*/  LDCU UR4, c[0x0][0x38c] ;  /* 0x00007180ff0477ac */ /* 0x000ee60008000800 */
[----:B------:R-:W-:-:S02]  /*5530*/  UIADD3 UR12, UPT, UPT, UR6, 0x2800, URZ ;  /* 0x00002800060c7890 */ /* 0x000fc4000fffe0ff */
[----:B----4-:R-:W-:-:S03]  /*5540*/  UIADD3 UR7, UPT, UPT, UR7, 0x1f, URZ ;  /* 0x0000001f07077890 */ /* 0x010fc6000fffe0ff */
[----:B--2---:R-:W2:Y:S01]  /*5550*/  LDS R0, [UR6+0x430] ;  /* 0x00043006ff007984 */ /* 0x004ea20008000800 */
[----:B------:R-:W-:Y:S02]  /*5560*/  UIADD3 UR13, UPT, UPT, UR6, 0x1d800, URZ ;  /* 0x0001d800060d7890 */ /* 0x000fe4000fffe0ff */
[----:B------:R-:W-:Y:S02]  /*5570*/  USHF.R.S32.HI UR5, URZ, 0x1f, UR7 ;  /* 0x0000001fff057899 */ /* 0x000fe40008011407 */
[----:B------:R-:W-:Y:S02]  /*5580*/  USHF.R.U32.HI UR12, URZ, 0x4, UR12 ;  /* 0x00000004ff0c7899 */ /* 0x000fe4000801160c */
[----:B------:R-:W-:Y:S02]  /*5590*/  ULEA.HI UR5, UR5, UR7, URZ, 0x5 ;  /* 0x0000000705057291 */ /* 0x000fe4000f8f28ff */
[----:B------:R-:W-:Y:S02]  /*55a0*/  USHF.R.U32.HI UR13, URZ, 0x4, UR13 ;  /* 0x00000004ff0d7899 */ /* 0x000fe4000801160d */
[----:B------:R-:W-:-:S02]  /*55b0*/  USHF.R.S32.HI UR5, URZ, 0x5, UR5 ;  /* 0x00000005ff057899 */ /* 0x000fc40008011405 */
[----:B------:R-:W-:Y:S02]  /*55c0*/  ULOP3.LUT UR12, UR12, 0x3fff, URZ, 0xc0, !UPT ;  /* 0x00003fff0c0c7892 */ /* 0x000fe4000f8ec0ff */
[----:B------:R-:W-:Y:S02]  /*55d0*/  UISETP.LT.AND UP0, UPT, UR5, 0x1, UPT ;  /* 0x000000010500788c */ /* 0x000fe4000bf01270 */
[----:B------:R-:W-:Y:S02]  /*55e0*/  ULOP3.LUT UR13, UR13, 0x3fff, URZ, 0xc0, !UPT ;  /* 0x00003fff0d0d7892 */ /* 0x000fe4000f8ec0ff */
[----:B------:R-:W-:Y:S02]  /*55f0*/  USEL UR11, UR5, 0x1, !UP0 ;  /* 0x00000001050b7887 */ /* 0x000fe4000c000000 */
[----:B------:R-:W-:Y:S02]  /*5600*/  ULOP3.LUT UR12, UR12, 0x10000, URZ, 0xfc, !UPT ;  /* 0x000100000c0c7892 */ /* 0x000fe4000f8efcff */
[----:B------:R-:W-:-:S02]  /*5610*/  ULOP3.LUT UR13, UR13, 0x10000, URZ, 0xfc, !UPT ;  /* 0x000100000d0d7892 */ /* 0x000fc4000f8efcff */
[----:B------:R-:W-:Y:S02]  /*5620*/  UIADD3 UR11, UPT, UPT, -UR11, URZ, URZ ;  /* 0x000000ff0b0b7290 */ /* 0x000fe4000fffe1ff */
[----:B---3--:R-:W-:Y:S01]  /*5630*/  UISETP.GE.AND UP4, UPT, UR4, 0x1, UPT ;  /* 0x000000010400788c */ /* 0x008fe2000bf86270 */
[----:B--2---:R-:W-:-:S15]  /*5640*/  R2UR UR20, R0 ;  /* 0x00000000001472ca */ /* 0x004fde00000e0000 */
.L_x_117:
[----:B------:R-:W-:Y:S02]  /*5650*/  LEA R0, R10, UR6, 0x3 ;  /* 0x000000060a007c11 */ /* 0x000fe4000f8e18ff */
[----:B------:R-:W-:Y:S02]  /*5660*/  SHF.L.U32 R2, R9, 0x1f, RZ ;  /* 0x0000001f09027819 */ /* 0x000fe400000006ff */
[----:B------:R-:W-:Y:S01]  /*5670*/  PLOP3.LUT P0, PT, PT, PT, UP4, 0x80, 0x8 ;  /* 0x000000000008781c */ /* 0x000fe20003f0f048 */
[----:B------:R-:W-:Y:S01]  /*5680*/  VIADD R3, R0, 0x390 ;  /* 0x0000039000037836 */ /* 0x000fe20000000000 */
[----:B--2---:R-:W2:Y:S02]  /*5690*/  SYNCS.PHASECHK.TRANS64.TRYWAIT P1, [R0+URZ+0x380], R2 ;  /* 0x00038002000075a7 */ /* 0x004ea400080211ff */
[----:B--2---:R-:W-:Y:S09]  /*56a0*/  @!P1 BRA `(.L_x_111) ;  /* 0x0000004800609947 */ /* 0x004ff20003800000 */
.L_x_268:
[----:B------:R-:W-:Y:S01]  /*56b0*/  LEA R4, R10, UR6, 0x4 ;  /* 0x000000060a047c11 */ /* 0x000fe2000f8e20ff */
[----:B------:R-:W-:Y:S01]  /*56c0*/  @UP4 ULEA UR4, UR18, UR6, 0x3 ;  /* 0x0000000612044291 */ /* 0x000fe2000f8e18ff */
[----:B------:R-:W-:Y:S01]  /*56d0*/  PLOP3.LUT P1, PT, PT, PT, PT, 0x80, 0x8 ;  /* 0x000000000008781c */ /* 0x000fe20003f2f070 */
[----:B------:R-:W-:Y:S01]  /*56e0*/  ULEA UR9, UR19, UR6, 0x3 ;  /* 0x0000000613097291 */ /* 0x000fe2000f8e18ff */
[----:B------:R-:W-:Y:S02]  /*56f0*/  PRMT R3, RZ, 0x654, R3 ;  /* 0x00000654ff037816 */ /* 0x000fe40000000003 */
[----:B------:R-:W3:Y:S01]  /*5700*/  LDS.128 R4, [R4+0x410] ;  /* 0x0004100004047984 */ /* 0x000ee20000000c00 */
[----:B--2---:R-:W-:Y:S02]  /*5710*/  @P0 SHF.L.U32 R2, R8, 0x1f, RZ ;  /* 0x0000001f08020819 */ /* 0x004fe400000006ff */
[----:B------:R-:W-:Y:S01]  /*5720*/  SHF.L.U32 R0, R11, 0x1f, RZ ;  /* 0x0000001f0b007819 */ /* 0x000fe200000006ff */
[----:B------:R-:W-:Y:S01]  /*5730*/  @!PT LDS RZ, [RZ] ;  /* 0x00000000fffff984 */ /* 0x000fe20000000800 */
[----:B------:R-:W-:Y:S01]  /*5740*/  @!PT LDS RZ, [RZ] ;  /* 0x00000000fffff984 */ /* 0x000fe20000000800 */
[----:B------:R-:W-:Y:S01]  /*5750*/  @!PT LDS RZ, [RZ] ;  /* 0x00000000fffff984 */ /* 0x000fe20000000800 */
[----:B------:R-:W-:Y:S01]  /*5760*/  @!PT LDS RZ, [RZ] ;  /* 0x00000000fffff984 */ /* 0x000fe20000000800 */
[----:B------:R2:W-:Y:S06]  /*5770*/  MEMBAR.ALL.CTA ;  /* 0x0000000000007992 */ /* 0x0005ec0000008000 */
[----:B--2---:R-:W2:Y:S02]  /*5780*/  FENCE.VIEW.ASYNC.S ;  /* 0x00000000000073c6 */ /* 0x004ea40000000000 */
[----:B--2---:R2:W-:Y:S01]  /*5790*/  SYNCS.ARRIVE.TRANS64.RED.A1T0 RZ, [R3+URZ], RZ ;  /* 0x000000ff03ff79a7 */ /* 0x0045e200081004ff */
[----:B------:R2:W4:Y:S01]  /*57a0*/  @P0 SYNCS.PHASECHK.TRANS64.TRYWAIT P1, [UR4], R2 ;  /* 0x00000002ff0005a7 */ /* 0x0005220008021104 */
[----:B------:R-:W1:Y:S02]  /*57b0*/  SYNCS.PHASECHK.TRANS64.TRYWAIT P0, [UR9+0x3c0], R0 ;  /* 0x0003c000ff0075a7 */ /* 0x000e640008001109 */
[----:B-1234-:R-:W-:Y:S05]  /*57c0*/  @!P0 BRA `(.L_x_112) ;  /* 0x00000048002c8947 */ /* 0x01efea0003800000 */
.L_x_270:
[----:B------:R-:W-:Y:S01]  /*57d0*/  IADD3 R10, PT, PT, R10, 0x1, RZ ;  /* 0x000000010a0a7810 */ /* 0x000fe20007ffe0ff */
[----:B------:R-:W-:Y:S06]  /*57e0*/  BRA.U !UP4, `(.L_x_113) ;  /* 0x000000010ca07547 */ /* 0x000fec000b800000 */
[----:B------:R-:W-:Y:S02]  /*57f0*/  ULEA.HI UR8, UR19, UR19, URZ, 0x1 ;  /* 0x0000001313087291 */ /* 0x000fe4000f8f08ff */
[----:B------:R-:W-:Y:S02]  /*5800*/  UPLOP3.LUT UP2, UPT, UPT, UPT, UPT, 0x40, 0x4 ;  /* 0x000000000004789c */ /* 0x000fe40003f4e870 */
[----:B------:R-:W-:Y:S02]  /*5810*/  USHF.L.U32 UR4, UR8, 0x5, URZ ;  /* 0x0000000508047899 */ /* 0x000fe400080006ff */
[----:B------:R-:W-:Y:S02]  /*5820*/  ULOP3.LUT UR8, UR8, 0xffe, URZ, 0xc0, !UPT ;  /* 0x00000ffe08087892 */ /* 0x000fe4000f8ec0ff */
[----:B------:R-:W-:Y:S02]  /*5830*/  ULOP3.LUT UR4, UR4, 0xffffffc0, URZ, 0xc0, !UPT ;  /* 0xffffffc004047892 */ /* 0x000fe4000f8ec0ff */
[----:B------:R-:W-:-:S02]  /*5840*/  UIADD3 UR8, UPT, UPT, -UR8, UR19, URZ ;  /* 0x0000001308087290 */ /* 0x000fc4000fffe1ff */
[----:B------:R-:W-:Y:S01]  /*5850*/  UIADD3 UR4, UPT, UPT, UR20, UR4, URZ ;  /* 0x0000000414047290 */ /* 0x000fe2000fffe0ff */
[----:B------:R-:W-:Y:S01]  /*5860*/  UMOV UR17, UR11 ;  /* 0x0000000b00117c82 */ /* 0x000fe20008000000 */
[----:B------:R-:W-:Y:S02]  /*5870*/  UMOV UR16, UR5 ;  /* 0x0000000500107c82 */ /* 0x000fe40008000000 */
[----:B------:R-:W-:Y:S01]  /*5880*/  ULEA UR8, UR8, UR4, 0x14 ;  /* 0x0000000408087291 */ /* 0x000fe2000f8ea0ff */
[----:B------:R-:W-:-:S11]  /*5890*/  UMOV UR15, UR18 ;  /* 0x00000012000f7c82 */ /* 0x000fd60008000000 */
.L_x_116:
[----:B------:R-:W-:Y:S02]  /*58a0*/  UIADD3 UR17, UPT, UPT, UR17, 0x1, URZ ;  /* 0x0000000111117890 */ /* 0x000fe4000fffe0ff */
[----:B--2---:R-:W-:Y:S02]  /*58b0*/  ULEA UR7, UR15, UR6, 0x3 ;  /* 0x000000060f077291 */ /* 0x004fe4000f8e18ff */
[----:B------:R-:W-:Y:S01]  /*58c0*/  UISETP.NE.AND UP3, UPT, UR17, URZ, UPT ;  /* 0x000000ff1100728c */ /* 0x000fe2000bf65270 */
[----:B---3--:R-:W-:Y:S10]  /*58d0*/  @P1 BRA `(.L_x_114) ;  /* 0x00000000000c1947 */ /* 0x008ff40003800000 */
[----:B-1----:R-:W-:Y:S04]  /*58e0*/  SHF.L.U32 R2, R8, 0x1f, RZ ;  /* 0x0000001f08027819 */ /* 0x002fe800000006ff */
[----:B------:R-:W1:Y:S02]  /*58f0*/  SYNCS.PHASECHK.TRANS64.TRYWAIT P0, [UR7], R2 ;  /* 0x00000002ff0075a7 */ /* 0x000e640008001107 */
[----:B-1----:R-:W-:Y:S05]  /*5900*/  @!P0 BRA `(.L_x_115) ;  /* 0x0000004400f48947 */ /* 0x002fea0003800000 */
.L_x_114:
[----:B------:R-:W-:Y:S01]  /*5910*/  UISETP.NE.AND UP0, UPT, UR16, 0x1, UPT ;  /* 0x000000011000788c */ /* 0x000fe2000bf05270 */
[----:B------:R-:W-:Y:S01]  /*5920*/  PLOP3.LUT P1, PT, PT, PT, PT, 0x80, 0x8 ;  /* 0x000000000008781c */ /* 0x000fe20003f2f070 */
[----:B------:R-:W-:Y:S02]  /*5930*/  UIADD3 UR18, UPT, UPT, UR15, 0x1, URZ ;  /* 0x000000010f127890 */ /* 0x000fe4000fffe0ff */
[----:B------:R-:W-:Y:S02]  /*5940*/  ULEA UR24, UR15, UR13, 0x7 ;  /* 0x0000000d0f187291 */ /* 0x000fe4000f8e38ff */
[----:B------:R-:W-:Y:S01]  /*5950*/  UISETP.NE.AND UP1, UPT, UR18, 0x36, UPT ;  /* 0x000000361200788c */ /* 0x000fe2000bf25270 */
[----:B------:R-:W-:Y:S01]  /*5960*/  PLOP3.LUT P0, PT, PT, PT, UP0, 0x80, 0x8 ;  /* 0x000000000008781c */ /* 0x000fe20003f0f008 */
[----:B------:R-:W-:Y:S02]  /*5970*/  ULEA UR26, UR15, UR12, 0x7 ;  /* 0x0000000c0f1a7291 */ /* 0x000fe4000f8e38ff */
[----:B------:R-:W-:Y:S02]  /*5980*/  USEL UR14, URZ, 0x1, UP1 ;  /* 0x00000001ff0e7887 */ /* 0x000fe40008800000 */
[----:B------:R-:W-:Y:S02]  /*5990*/  USEL UR18, UR18, URZ, UP1 ;  /* 0x000000ff12127287 */ /* 0x000fe40008800000 */
[----:B------:R-:W-:Y:S02]  /*59a0*/  UIADD3 UR7, UPT, UPT, UR7, 0x1b0, URZ ;  /* 0x000001b007077890 */ /* 0x000fe4000fffe0ff */
[----:B------:R-:W-:Y:S01]  /*59b0*/  @UP0 ULEA UR4, UR18, UR6, 0x3 ;  /* 0x0000000612040291 */ /* 0x000fe2000f8e18ff */
[----:B------:R-:W-:Y:S01]  /*59c0*/  LOP3.LUT R8, R8, UR14, RZ, 0x3c, !PT ;  /* 0x0000000e08087c12 */ /* 0x000fe2000f8e3cff */
[----:B------:R-:W-:Y:S01]  /*59d0*/  UMOV UR25, 0xc0004010 ;  /* 0xc000401000197882 */ /* 0x000fe20000000000 */
[----:B------:R-:W-:Y:S01]  /*59e0*/  UMOV UR27, 0xc0004010 ;  /* 0xc0004010001b7882 */ /* 0x000fe20000000000 */
[----:B------:R-:W-:Y:S01]  /*59f0*/  UIADD3 UR16, UPT, UPT, UR16, -0x1, URZ ;  /* 0xffffffff10107890 */ /* 0x000fe2000fffe0ff */
[----:B-1----:R-:W-:Y:S01]  /*5a00*/  @P0 SHF.L.U32 R0, R8, 0x1f, RZ ;  /* 0x0000001f08000819 */ /* 0x002fe200000006ff */
[----:B------:R-:W-:Y:S03]  /*5a10*/  UMOV UR15, UR18 ;  /* 0x00000012000f7c82 */ /* 0x000fe60008000000 */
[----:B------:R2:W3:Y:S01]  /*5a20*/  @P0 SYNCS.PHASECHK.TRANS64.TRYWAIT P1, [UR4], R0 ;  /* 0x00000000ff0005a7 */ /* 0x0004e20008021104 */
[----:B------:R2:W-:Y:S01]  /*5a30*/  UTCIMMA gdesc[UR26], gdesc[UR24], tmem[UR8], tmem[UR22], idesc[UR23], UP2 ;  /* 0x00ff16181a0075ea */ /* 0x0005e20009000108 */
[----:B------:R-:W-:Y:S01]  /*5a40*/  UPLOP3.LUT UP2, UPT, UPT, UPT, UPT, 0x80, 0x8 ;  /* 0x000000000008789c */ /* 0x000fe20003f4f070 */
[----:B------:R2:W-:Y:S01]  /*5a50*/  UTCBAR.MULTICAST [UR7], URZ, UR10 ;  /* 0x000000ff070073e9 */ /* 0x0005e2000800080a */
[----:B------:R-:W-:Y:S09]  /*5a60*/  BRA.U UP3, `(.L_x_116) ;  /* 0xfffffffd038c7547 */ /* 0x000ff2000b83ffff */
.L_x_113:
[----:B------:R-:W-:Y:S01]  /*5a70*/  UIADD3 UR19, UPT, UPT, UR19, 0x1, URZ ;  /* 0x0000000113137890 */ /* 0x000fe2000fffe0ff */
[----:B------:R-:W-:Y:S01]  /*5a80*/  LOP3.LUT P0, RZ, R6, 0x1, RZ, 0xc0, !PT ;  /* 0x0000000106ff7812 */ /* 0x000fe2000780c0ff */
[----:B------:R-:W-:Y:S01]  /*5a90*/  UIADD3 UR9, UPT, UPT, UR9, 0x3a0, URZ ;  /* 0x000003a009097890 */ /* 0x000fe2000fffe0ff */
[----:B---3--:R-:W-:Y:S01]  /*5aa0*/  ISETP.NE.AND P1, PT, R10, 0x2, PT ;  /* 0x000000020a00780c */ /* 0x008fe20003f25270 */
[----:B------:R-:W-:-:S03]  /*5ab0*/  UISETP.NE.AND UP0, UPT, UR19, 0x4, UPT ;  /* 0x000000041300788c */ /* 0x000fc6000bf05270 */
[----:B-12---:R-:W-:Y:S01]  /*5ac0*/  SEL R0, RZ, 0x1, P1 ;  /* 0x00000001ff007807 */ /* 0x006fe20000800000 */
[----:B------:R-:W-:Y:S01]  /*5ad0*/  USEL UR4, URZ, 0x1, UP0 ;  /* 0x00000001ff047887 */ /* 0x000fe20008000000 */
[----:B------:R-:W-:Y:S01]  /*5ae0*/  SEL R10, R10, RZ, P1 ;  /* 0x000000ff0a0a7207 */ /* 0x000fe20000800000 */
[----:B------:R-:W-:Y:S01]  /*5af0*/  USEL UR19, UR19, URZ, UP0 ;  /* 0x000000ff13137287 */ /* 0x000fe20008000000 */
[----:B------:R2:W-:Y:S01]  /*5b00*/  UTCBAR [UR9], URZ ;  /* 0x000000ff090073e9 */ /* 0x0005e200080000ff */
[----:B------:R-:W-:Y:S02]  /*5b10*/  LOP3.LUT R9, R9, R0, RZ, 0x3c, !PT ;  /* 0x0000000009097212 */ /* 0x000fe400078e3cff */
[----:B------:R-:W-:Y:S01]  /*5b20*/  LOP3.LUT R11, R11, UR4, RZ, 0x3c, !PT ;  /* 0x000000040b0b7c12 */ /* 0x000fe2000f8e3cff */
[----:B------:R-:W-:Y:S07]  /*5b30*/  @P0 BRA `(.L_x_117) ;  /* 0xfffffff800c40947 */ /* 0x000fee000383ffff */
[----:B------:R-:W1:Y:S01]  /*5b40*/  S2UR UR4, SR_CgaCtaId ;  /* 0x00000000000479c3 */ /* 0x000e620000008800 */
[----:B------:R-:W-:Y:S01]  /*5b50*/  ELECT P0, URZ, PT ;  /* 0x0000000000ff782f */ /* 0x000fe20003800000 */
[----:B------:R-:W-:Y:S01]  /*5b60*/  IMAD.MOV.U32 R0, RZ, RZ, 0x1 ;  /* 0x00000001ff007424 */ /* 0x000fe200078e00ff */
[----:B------:R-:W-:Y:S01]  /*5b70*/  UIADD3 UR6, UPT, UPT, UR6, 0x3c0, URZ ;  /* 0x000003c006067890 */ /* 0x000fe2000fffe0ff */
[----:B------:R-:W-:Y:S01]  /*5b80*/  SHF.L.U32 R2, R11, 0x1f, RZ ;  /* 0x0000001f0b027819 */ /* 0x000fe200000006ff */
[----:B------:R-:W-:-:S03]  /*5b90*/  UMOV UR5, 0x40 ;  /* 0x0000004000057882 */ /* 0x000fc60000000000 */
[----:B------:R-:W-:Y:S01]  /*5ba0*/  UVIRTCOUNT.DEALLOC.SMPOOL 0x80 ;  /* 0x000000800000784c */ /* 0x000fe20000000000 */
[----:B-1----:R-:W-:Y:S02]  /*5bb0*/  ULEA UR4, UR4, UR5, 0x18 ;  /* 0x0000000504047291 */ /* 0x002fe4000f8ec0ff */
[----:B------:R-:W-:-:S07]  /*5bc0*/  ULEA UR5, UR19, UR6, 0x3 ;  /* 0x0000000613057291 */ /* 0x000fce000f8e18ff */
[----:B------:R1:W-:Y:S02]  /*5bd0*/  @P0 STS.U8 [UR4+0x1c], R0 ;  /* 0x00001c00ff000988 */ /* 0x0003e40008000004 */
[----:B------:R-:W3:Y:S02]  /*5be0*/  SYNCS.PHASECHK.TRANS64.TRYWAIT P0, [UR5], R2 ;  /* 0x00000002ff0075a7 */ /* 0x000ee40008001105 */
[----:B-1-3--:R-:W-:Y:S05]  /*5bf0*/  @!P0 BRA `(.L_x_118) ;  /* 0x0000004400508947 */ /* 0x00afea0003800000 */
.L_x_273:
        /* <DEDUP_REMOVED lines=9> */
.L_x_275:
        /* <DEDUP_REMOVED lines=9> */
.L_x_277:
[----:B------:R-:W-:-:S04]  /*5d20*/  UIADD3 UR7, UPT, UPT, UR7, 0x1, URZ ;  /* 0x0000000107077890 */ /* 0x000fc8000fffe0ff */
[----:B------:R-:W-:-:S04]  /*5d30*/  UISETP.NE.AND UP0, UPT, UR7, 0x4, UPT ;  /* 0x000000040700788c */ /* 0x000fc8000bf05270 */
[----:B------:R-:W-:Y:S02]  /*5d40*/  USEL UR5, URZ, 0x1, UP0 ;  /* 0x00000001ff057887 */ /* 0x000fe40008000000 */
[----:B------:R-:W-:-:S04]  /*5d50*/  USEL UR7, UR7, URZ, UP0 ;  /* 0x000000ff07077287 */ /* 0x000fc80008000000 */
[----:B------:R-:W-:Y:S01]  /*5d60*/  ULEA UR7, UR7, UR6, 0x3 ;  /* 0x0000000607077291 */ /* 0x000fe2000f8e18ff */
[----:B------:R-:W-:-:S04]  /*5d70*/  LOP3.LUT R2, R2, UR5, RZ, 0x3c, !PT ;  /* 0x0000000502027c12 */ /* 0x000fc8000f8e3cff */
[----:B------:R-:W-:-:S04]  /*5d80*/  SHF.L.U32 R2, R2, 0x1f, RZ ;  /* 0x0000001f02027819 */ /* 0x000fc800000006ff */
[----:B------:R-:W3:Y:S02]  /*5d90*/  SYNCS.PHASECHK.TRANS64.TRYWAIT P0, [UR7], R2 ;  /* 0x00000002ff0075a7 */ /* 0x000ee40008001107 */
[----:B---3--:R-:W-:Y:S05]  /*5da0*/  @!P0 BRA `(.L_x_121) ;  /* 0x00000044002c8947 */ /* 0x008fea0003800000 */
.L_x_279:
[----:B------:R-:W-:Y:S01]  /*5db0*/  NOP ;  /* 0x0000000000007918 */ /* 0x000fe20000000000 */
[----:B-1----:R-:W1:Y:S01]  /*5dc0*/  LDS R0, [UR4+0x14] ;  /* 0x00001404ff007984 */ /* 0x002e620008000800 */
[----:B------:R-:W-:Y:S01]  /*5dd0*/  ULOP3.LUT UR6, UR20, 0xffff, URZ, 0xc0, !UPT ;  /* 0x0000ffff14067892 */ /* 0x000fe2000f8ec0ff */
[----:B------:R-:W-:Y:S01]  /*5de0*/  UMOV UR8, 0xffff ;  /* 0x0000ffff00087882 */ /* 0x000fe20000000000 */
[----:B------:R-:W-:Y:S02]  /*5df0*/  UMOV UR5, 0x1 ;  /* 0x0000000100057882 */ /* 0x000fe40000000000 */
[----:B------:R-:W-:-:S04]  /*5e00*/  USHF.R.U32.HI UR6, URZ, 0x5, UR6 ;  /* 0x00000005ff067899 */ /* 0x000fc80008011606 */
[----:B------:R-:W-:Y:S02]  /*5e10*/  USHF.L.U32 UR8, UR8, UR6, URZ ;  /* 0x0000000608087299 */ /* 0x000fe400080006ff */
[----:B------:R-:W-:-:S04]  /*5e20*/  USHF.L.U32 UR5, UR5, UR6, URZ ;  /* 0x0000000605057299 */ /* 0x000fc800080006ff */
[----:B-1----:R-:W-:-:S04]  /*5e30*/  LOP3.LUT R0, R0, UR8, RZ, 0xc0, !PT ;  /* 0x0000000800007c12 */ /* 0x002fc8000f8ec0ff */
[----:B------:R-:W-:-:S13]  /*5e40*/  ISETP.NE.AND P0, PT, R0, UR8, PT ;  /* 0x0000000800007c0c */ /* 0x000fda000bf05270 */
[----:B------:R-:W-:Y:S05]  /*5e50*/  @P0 BRA `(.L_x_122) ;  /* 0x0000000000580947 */ /* 0x000fea0003800000 */
[----:B------:R-:W1:Y:S02]  /*5e60*/  LDS R0, [UR4+0x18] ;  /* 0x00001804ff007984 */ /* 0x000e640008000800 */
[----:B-1----:R-:W-:-:S04]  /*5e70*/  LOP3.LUT R0, R0, UR5, RZ, 0xc0, !PT ;  /* 0x0000000500007c12 */ /* 0x002fc8000f8ec0ff */
[----:B------:R-:W-:-:S13]  /*5e80*/  ISETP.NE.AND P0, PT, R0, UR5, PT ;  /* 0x0000000500007c0c */ /* 0x000fda000bf05270 */
[----:B------:R-:W-:Y:S05]  /*5e90*/  @P0 BRA `(.L_x_123) ;  /* 0x00000000003c0947 */ /* 0x000fea0003800000 */
[----:B------:R-:W1:Y:S01]  /*5ea0*/  S2R R2, SR_LANEID ;  /* 0x0000000000027919 */ /* 0x000e620000000000 */
[----:B------:R-:W-:Y:S01]  /*5eb0*/  ULOP3.LUT UR8, URZ, UR8, URZ, 0x33, !UPT ;  /* 0x00000008ff087292 */ /* 0x000fe2000f8e33ff */
[----:B------:R-:W-:Y:S02]  /*5ec0*/  VOTEU.ANY UR7, UPT, PT ;  /* 0x0000000000077886 */ /* 0x000fe400038e0100 */
[----:B------:R-:W-:-:S03]  /*5ed0*/  UFLO.U32 UR7, UR7 ;  /* 0x00000007000772bd */ /* 0x000fc600080e0000 */
[----:B------:R-:W-:-:S04]  /*5ee0*/  IMAD.U32 R0, RZ, RZ, UR8 ;  /* 0x00000008ff007e24 */ /* 0x000fc8000f8e00ff */
[----:B------:R3:W4:Y:S02]  /*5ef0*/  REDUX UR6, R0 ;  /* 0x00000000000673c4 */ /* 0x0007240000000000 */
[----:B------:R1:W-:Y:S02]  /*5f00*/  UTCATOMSWS.AND URZ, UR8 ;  /* 0x0000000800ff79e3 */ /* 0x0003e40008000000 */
[----:B-1----:R-:W-:Y:S02]  /*5f10*/  ISETP.EQ.U32.AND P0, PT, R2, UR7, PT ;  /* 0x0000000702007c0c */ /* 0x002fe4000bf02070 */
[----:B---3--:R-:W-:Y:S02]  /*5f20*/  LOP3.LUT R0, RZ, UR5, RZ, 0x33, !PT ;  /* 0x00000005ff007c12 */ /* 0x008fe4000f8e33ff */
[----:B----4-:R-:W-:Y:S02]  /*5f30*/  MOV R2, UR6 ;  /* 0x0000000600027c02 */ /* 0x010fe40008000f00 */
[----:B------:R-:W1:Y:S07]  /*5f40*/  REDUX UR5, R0 ;  /* 0x00000000000573c4 */ /* 0x000e6e0000000000 */
[----:B------:R3:W-:Y:S01]  /*5f50*/  @P0 ATOMS.AND RZ, [UR4+0x14], R2 ;  /* 0x00001402ffff098c */ /* 0x0007e2000a800004 */
[----:B-1----:R-:W-:-:S05]  /*5f60*/  IMAD.U32 R0, RZ, RZ, UR5 ;  /* 0x00000005ff007e24 */ /* 0x002fca000f8e00ff */
[----:B------:R3:W-:Y:S01]  /*5f70*/  @P0 ATOMS.AND RZ, [UR4+0x18], R0 ;  /* 0x00001800ffff098c */ /* 0x0007e2000a800004 */
[----:B------:R-:W-:Y:S05]  /*5f80*/  BRA `(.L_x_124) ;  /* 0x0000000000147947 */ /* 0x000fea0003800000 */
.L_x_123:
[----:B------:R-:W-:Y:S02]  /*5f90*/  MOV R2, 0x5fb0 ;  /* 0x00005fb000027802 */ /* 0x000fe40000000f00 */
[----:B--2--5:R-:W-:Y:S05]  /*5fa0*/  CALL.REL.NOINC `($__internal_0_$__cuda_sm10x_tcgen05_guardrail_trap_col_being_dealloced_not_returned_by_alloc) ;  /* 0x0000004400487944 */ /* 0x024fea0003c00000 */
[----:B------:R-:W-:Y:S05]  /*5fb0*/  BRA `(.L_x_124) ;  /* 0x0000000000087947 */ /* 0x000fea0003800000 */
.L_x_122:
[----:B------:R-:W-:Y:S02]  /*5fc0*/  MOV R2, 0x5fe0 ;  /* 0x00005fe000027802 */ /* 0x000fe40000000f00 */
[----:B--2--5:R-:W-:Y:S05]  /*5fd0*/  CALL.REL.NOINC `($__internal_2_$__cuda_sm10x_tcgen05_guardrail_trap_unallocated_columns_being_dealloced) ;  /* 0x0000004400547944 */ /* 0x024fea0003c00000 */
.L_x_124:
[----:B------:R-:W-:Y:S01]  /*5fe0*/  NOP ;  /* 0x0000000000007918 */ /* 0x000fe20000000000 */
[----:B--2---:R-:W-:Y:S05]  /*5ff0*/  EXIT ;  /* 0x000000000000794d */ /* 0x004fea0003800000 */
.L_x_106:
[----:B------:R-:W-:-:S09]  /*6000*/  UISETP.NE.OR UP0, UPT, UR10, 0x3, !UP5 ;  /* 0x000000030a00788c */ /* 0x000fd2000ef05670 */
[----:B------:R-:W-:Y:S05]  /*6010*/  BRA.U UP0, `(.L_x_125) ;  /* 0x0000000900e87547 */ /* 0x000fea000b800000 */
[----:B------:R-:W2:Y:S01]  /*6020*/  LDCU UR25, c[0x0][0x370] ;  /* 0x00006e00ff1977ac */ /* 0x000ea20008000800 */
[----:B------:R-:W3:Y:S01]  /*6030*/  LDC.64 R16, c[0x0][0x348] ;  /* 0x0000d200ff107b82 */ /* 0x000ee20000000a00 */
[----:B------:R-:W-:Y:S02]  /*6040*/  HFMA2 R13, -RZ, RZ, 0, 0 ;  /* 0x00000000ff0d7431 */ /* 0x000fe400000001ff */
[----:B------:R-:W-:Y:S01]  /*6050*/  IMAD.MOV.U32 R15, RZ, RZ, 0x1 ;  /* 0x00000001ff0f7424 */ /* 0x000fe200078e00ff */
[----:B------:R-:W2:Y:S01]  /*6060*/  LDCU.128 UR20, c[0x0][0xb10] ;  /* 0x00016200ff1477ac */ /* 0x000ea20008000c00 */
[----:B------:R-:W-:Y:S01]  /*6070*/  IMAD.MOV.U32 R14, RZ, RZ, RZ ;  /* 0x000000ffff0e7224 */ /* 0x000fe200078e00ff */
[----:B------:R-:W-:Y:S01]  /*6080*/  MOV R7, 0x1000 ;  /* 0x0000100000077802 */ /* 0x000fe20000000f00 */
[----:B------:R-:W4:Y:S01]  /*6090*/  LDCU UR24, c[0x0][0x374] ;  /* 0x00006e80ff1877ac */ /* 0x000f220008000800 */
[----:B------:R-:W1:Y:S01]  /*60a0*/  LDC.64 R2, c[0x0][0x888] ;  /* 0x00022200ff027b82 */ /* 0x000e620000000a00 */
[----:B------:R-:W4:Y:S01]  /*60b0*/  LDCU UR13, c[0x0][0xb0c] ;  /* 0x00016180ff0d77ac */ /* 0x000f220008000800 */
[----:B------:R-:W4:Y:S06]  /*60c0*/  LDCU UR18, c[0x0][0xb20] ;  /* 0x00016400ff1277ac */ /* 0x000f2c0008000800 */
[----:B------:R-:W1:Y:S01]  /*60d0*/  LDC.64 R4, c[0x0][0x890] ;  /* 0x00022400ff047b82 */ /* 0x000e620000000a00 */
[----:B------:R-:W3:Y:S01]  /*60e0*/  LDCU UR4, c[0x0][0xb30] ;  /* 0x00016600ff0477ac */ /* 0x000ee20008000800 */
[----:B------:R-:W-:Y:S01]  /*60f0*/  UMOV UR19, 0x400 ;  /* 0x0000040000137882 */ /* 0x000fe20000000000 */
[----:B------:R-:W-:-:S02]  /*6100*/  UISETP.GE.AND UP0, UPT, UR37, 0x1, UPT ;  /* 0x000000012500788c */ /* 0x000fc4000bf06270 */
[----:B------:R-:W-:Y:S02]  /*6110*/  ULEA UR19, UR54, UR19, 0x18 ;  /* 0x0000001336137291 */ /* 0x000fe4000f8ec0ff */
[----:B------:R-:W-:Y:S02]  /*6120*/  UP2UR UR5, UPR, URZ, 0x1 ;  /* 0x00000001ff057883 */ /* 0x000fe40008000000 */
[----:B--2---:R-:W-:Y:S02]  /*6130*/  UIMAD.WIDE.U32 UR10, UR25, UR20, URZ ;  /* 0x00000014190a72a5 */ /* 0x004fe4000f8e00ff */
[----:B------:R-:W-:Y:S02]  /*6140*/  UIADD3 UR5, UPT, UPT, UR19, 0x360, URZ ;  /* 0x0000036013057890 */ /* 0x000fe4000fffe0ff */
[----:B----4-:R-:W-:Y:S02]  /*6150*/  UIMAD.WIDE.U32 UR8, UR24, UR23, URZ ;  /* 0x00000017180872a5 */ /* 0x010fe4000f8e00ff */
[----:B------:R-:W-:-:S02]  /*6160*/  UPLOP3.LUT UP3, UPT, UPT, UPT, UPT, 0x40, 0x4 ;  /* 0x000000000004789c */ /* 0x000fc40003f6e870 */
[----:B------:R-:W-:Y:S01]  /*6170*/  UISETP.NE.AND UP4, UPT, UR37, 0x1, UPT ;  /* 0x000000012500788c */ /* 0x000fe2000bf85270 */
[----:B------:R-:W2:Y:S01]  /*6180*/  LDCU.64 UR6, c[0x0][0xb28] ;  /* 0x00016500ff0677ac */ /* 0x000ea20008000a00 */
[----:B------:R-:W-:Y:S02]  /*6190*/  UISETP.NE.AND UP6, UPT, UR13, 0x1, UPT ;  /* 0x000000010d00788c */ /* 0x000fe4000bfc5270 */
[----:B------:R-:W-:Y:S02]  /*61a0*/  UISETP.NE.AND UP5, UPT, UR22, 0x1, UPT ;  /* 0x000000011600788c */ /* 0x000fe4000bfa5270 */
[----:B------:R-:W-:Y:S02]  /*61b0*/  UPRMT UR54, UR54, 0x654, UR5 ;  /* 0x0000065436367896 */ /* 0x000fe40008000005 */
[----:B------:R-:W-:Y:S02]  /*61c0*/  USHF.R.U32.HI UR28, URZ, UR21, UR11 ;  /* 0x00000015ff1c7299 */ /* 0x000fe4000801160b */
[----:B------:R-:W-:-:S02]  /*61d0*/  USHF.R.U32.HI UR27, URZ, UR18, UR9 ;  /* 0x00000012ff1b7299 */ /* 0x000fc40008011609 */
[----:B---3--:R-:W-:-:S11]  /*61e0*/  UISETP.NE.AND UP2, UPT, UR4, 0x1, UPT ;  /* 0x000000010400788c */ /* 0x008fd6000bf45270 */
.L_x_133:
[C---:B------:R-:W-:Y:S02]  /*61f0*/  LEA R12, R14.reuse, UR19, 0x3 ;  /* 0x000000130e0c7c11 */ /* 0x040fe4000f8e18ff */
[----:B------:R-:W-:Y:S02]  /*6200*/  SHF.L.U32 R0, R13, 0x1f, RZ ;  /* 0x0000001f0d007819 */ /* 0x000fe400000006ff */
[----:B------:R-:W-:Y:S02]  /*6210*/  LEA R8, R14, UR19, 0x4 ;  /* 0x000000130e087c11 */ /* 0x000fe4000f8e20ff */
[----:B---3--:R-:W3:Y:S02]  /*6220*/  SYNCS.PHASECHK.TRANS64.TRYWAIT P0, [R12+URZ+0x380], R0 ;  /* 0x000380000c0075a7 */ /* 0x008ee400080011ff */
[----:B---3--:R-:W-:Y:S05]  /*6230*/  @!P0 BRA `(.L_x_126) ;  /* 0x0000004000208947 */ /* 0x008fea0003800000 */
.L_x_280:
[----:B------:R-:W4:Y:S01]  /*6240*/  LDS.128 R8, [R8+0x410] ;  /* 0x0004100008087984 */ /* 0x000f220000000c00 */
[----:B------:R-:W-:Y:S01]  /*6250*/  UISETP.GE.AND UP0, UPT, UR37, 0x1, UPT ;  /* 0x000000012500788c */ /* 0x000fe2000bf06270 */
[----:B------:R-:W-:Y:S01]  /*6260*/  @!PT LDS RZ, [RZ] ;  /* 0x00000000fffff984 */ /* 0x000fe20000000800 */
[----:B------:R-:W-:Y:S01]  /*6270*/  @!PT LDS RZ, [RZ] ;  /* 0x00000000fffff984 */ /* 0x000fe20000000800 */
[----:B------:R-:W-:Y:S01]  /*6280*/  @!PT LDS RZ, [RZ] ;  /* 0x00000000fffff984 */ /* 0x000fe20000000800 */
[----:B------:R-:W-:Y:S01]  /*6290*/  @!PT LDS RZ, [RZ] ;  /* 0x00000000fffff984 */ /* 0x000fe20000000800 */
[----:B------:R1:W-:Y:S06]  /*62a0*/  MEMBAR.ALL.CTA ;  /* 0x0000000000007992 */ /* 0x0003ec0000008000 */
[----:B-1----:R-:W1:Y:S01]  /*62b0*/  FENCE.VIEW.ASYNC.S ;  /* 0x00000000000073c6 */ /* 0x002e620000000000 */
[----:B----4-:R-:W-:Y:S11]  /*62c0*/  LOP3.LUT P0, RZ, R10, 0x1, RZ, 0xc0, !PT ;  /* 0x000000010aff7812 */ /* 0x010ff6000780c0ff */
[----:B------:R-:W-:Y:S02]  /*62d0*/  @!UPT UIADD3 URZ, UPT, UPT, URZ, URZ, URZ ;  /* 0x000000fffffff290 */ /* 0x000fe4000fffe0ff */
[----:B-1----:R-:W-:Y:S01]  /*62e0*/  VOTEU.ANY UP1, P0 ;  /* 0x0000000000ff7886 */ /* 0x002fe20000020100 */
[----:B------:R-:W-:Y:S11]  /*62f0*/  PLOP3.LUT P0, PT, PT, PT, UP1, 0x80, 0x8 ;  /* 0x000000000008781c */ /* 0x000ff60003f0f018 */
[----:B------:R-:W-:Y:S02]  /*6300*/  @!UPT UIADD3 URZ, UPT, UPT, URZ, URZ, URZ ;  /* 0x000000fffffff290 */ /* 0x000fe4000fffe0ff */
[----:B---3--:R-:W-:Y:S02]  /*6310*/  @P0 SHF.R.U32.HI R0, RZ, 0x10, R9 ;  /* 0x00000010ff000819 */ /* 0x008fe40000011609 */
[----:B------:R-:W-:Y:S02]  /*6320*/  @P0 MOV R6, R8 ;  /* 0x0000000800060202 */ /* 0x000fe40000000f00 */
[----:B------:R-:W-:Y:S01]  /*6330*/  @P0 R2UR UR4, R0 ;  /* 0x00000000000402ca */ /* 0x000fe200000e0000 */
[----:B------:R-:W-:Y:S01]  /*6340*/  VIADD R0, R12, 0x390 ;  /* 0x000003900c007836 */ /* 0x000fe20000000000 */
[----:B------:R-:W-:Y:S02]  /*6350*/  @P0 LOP3.LUT R8, R9, 0xffff, RZ, 0xc0, !PT ;  /* 0x0000ffff09080812 */ /* 0x000fe400078ec0ff */
[----:B------:R-:W-:Y:S02]  /*6360*/  @P0 R2UR UR8, R6 ;  /* 0x00000000060802ca */ /* 0x000fe400000e0000 */
[----:B------:R-:W-:Y:S02]  /*6370*/  PRMT R0, RZ, 0x654, R0 ;  /* 0x00000654ff007816 */ /* 0x000fe40000000000 */
[----:B------:R-:W-:Y:S02]  /*6380*/  @P0 R2UR UR5, R8 ;  /* 0x00000000080502ca */ /* 0x000fe400000e0000 */
[----:B------:R1:W-:Y:S03]  /*6390*/  SYNCS.ARRIVE.TRANS64.RED.A1T0 RZ, [R0+URZ], RZ ;  /* 0x000000ff00ff79a7 */ /* 0x0003e600081004ff */
[----:B------:R-:W-:Y:S04]  /*63a0*/  @UP1 UMOV UR29, UR4 ;  /* 0x00000004001d1c82 */ /* 0x000fe80008000000 */
[----:B------:R-:W-:Y:S04]  /*63b0*/  @UP1 UMOV UR15, UR8 ;  /* 0x00000008000f1c82 */ /* 0x000fe80008000000 */
[----:B------:R-:W-:Y:S01]  /*63c0*/  @UP1 UMOV UR14, UR5 ;  /* 0x00000005000e1c82 */ /* 0x000fe20008000000 */
[----:B------:R-:W-:Y:S05]  /*63d0*/  BRA.U !UP0, `(.L_x_127) ;  /* 0x0000000108947547 */ /* 0x000fea000b800000 */
[----:B------:R-:W-:Y:S02]  /*63e0*/  UIMAD.WIDE.U32 UR30, UR14, UR23, URZ ;  /* 0x000000170e1e72a5 */ /* 0x000fe4000f8e00ff */
[----:B------:R-:W-:Y:S02]  /*63f0*/  UIMAD.WIDE.U32 UR40, UR15, UR20, URZ ;  /* 0x000000140f2872a5 */ /* 0x000fe4000f8e00ff */
[----:B------:R-:W-:Y:S02]  /*6400*/  USEL UR4, UR24, UR27, !UP5 ;  /* 0x0000001b18047287 */ /* 0x000fe4000e800000 */
[----:B------:R-:W-:Y:S02]  /*6410*/  USHF.R.U32.HI UR32, URZ, UR18, UR31 ;  /* 0x00000012ff207299 */ /* 0x000fe4000801161f */
[----:B--2---:R-:W-:Y:S02]  /*6420*/  UIMAD.WIDE.U32 UR38, UR4, UR6, URZ ;  /* 0x00000006042672a5 */ /* 0x004fe4000f8e00ff */
[----:B------:R-:W-:Y:S02]  /*6430*/  USEL UR9, UR25, UR28, !UP6 ;  /* 0x0000001c19097287 */ /* 0x000fe4000f000000 */
[----:B------:R-:W-:Y:S02]  /*6440*/  USEL UR8, UR14, UR32, !UP5 ;  /* 0x000000200e087287 */ /* 0x000fe4000e800000 */
[----:B------:R-:W-:Y:S02]  /*6450*/  UIMAD.WIDE.U32 UR34, UR9, UR6, URZ ;  /* 0x00000006092272a5 */ /* 0x000fe4000f8e00ff */
[----:B------:R-:W-:Y:S02]  /*6460*/  UIMAD.WIDE.U32 UR16, UR8, UR6, URZ ;  /* 0x00000006081072a5 */ /* 0x000fe4000f8e00ff */
[----:B------:R-:W-:Y:S02]  /*6470*/  @UP4 USHF.R.U32.HI UR9, URZ, UR7, UR35 ;  /* 0x00000007ff094299 */ /* 0x000fe40008011623 */
[----:B------:R-:W-:Y:S02]  /*6480*/  USHF.R.U32.HI UR17, URZ, UR7, UR17 ;  /* 0x00000007ff117299 */ /* 0x000fe40008011611 */
[----:B------:R-:W-:Y:S02]  /*6490*/  UIMAD UR10, UR37, UR9, URZ ;  /* 0x00000009250a72a4 */ /* 0x000fe4000f8e02ff */
[----:B------:R-:W-:Y:S01]  /*64a0*/  USEL UR17, UR8, UR17, !UP4 ;  /* 0x0000001108117287 */ /* 0x000fe2000e000000 */
[----:B------:R-:W-:Y:S02]  /*64b0*/  UMOV UR31, UR41 ;  /* 0x00000029001f7c82 */ /* 0x000fe40008000000 */
[----:B------:R-:W-:Y:S02]  /*64c0*/  USHF.R.U32.HI UR30, URZ, UR21, UR31 ;  /* 0x00000015ff1e7299 */ /* 0x000fe4000801161f */
[----:B------:R-:W-:Y:S02]  /*64d0*/  UIADD3 UR16, UPT, UPT, -UR17, URZ, URZ ;  /* 0x000000ff11107290 */ /* 0x000fe4000fffe1ff */
[----:B------:R-:W-:Y:S02]  /*64e0*/  USEL UR5, UR15, UR30, !UP6 ;  /* 0x0000001e0f057287 */ /* 0x000fe4000f000000 */
[----:B------:R-:W-:Y:S01]  /*64f0*/  UIMAD UR16, UR37, UR16, UR8 ;  /* 0x00000010251072a4 */ /* 0x000fe2000f8e0208 */
[----:B------:R-:W-:Y:S02]  /*6500*/  UMOV UR31, UR39 ;  /* 0x00000027001f7c82 */ /* 0x000fe40008000000 */
[----:B------:R-:W-:Y:S04]  /*6510*/  @UP4 USHF.R.U32.HI UR4, URZ, UR7, UR31 ;  /* 0x00000007ff044299 */ /* 0x000fe8000801161f */
[----:B------:R-:W-:Y:S04]  /*6520*/  UIMAD UR4, UR37, UR4, URZ ;  /* 0x00000004250472a4 */ /* 0x000fe8000f8e02ff */
[----:B------:R-:W-:Y:S04]  /*6530*/  UISETP.GE.AND UP0, UPT, UR8, UR4, UPT ;  /* 0x000000040800728c */ /* 0x000fe8000bf06270 */
[----:B------:R-:W-:Y:S02]  /*6540*/  UISETP.GE.OR UP0, UPT, UR5, UR10, UP0 ;  /* 0x0000000a0500728c */ /* 0x000fe40008706670 */
[----:B------:R-:W-:Y:S09]  /*6550*/  UIMAD.WIDE.U32 UR10, UR5, UR6, URZ ;  /* 0x00000006050a72a5 */ /* 0x000ff2000f8e00ff */
[----:B------:R-:W-:Y:S04]  /*6560*/  @!UP0 USHF.R.U32.HI UR4, URZ, UR7, UR11 ;  /* 0x00000007ff048299 */ /* 0x000fe8000801160b */
[----:B------:R-:W-:Y:S04]  /*6570*/  @!UP0 USEL UR4, UR5, UR4, !UP4 ;  /* 0x0000000405048287 */ /* 0x000fe8000e000000 */
[----:B------:R-:W-:Y:S02]  /*6580*/  @!UP0 UIMAD UR12, UR9, UR16, UR4 ;  /* 0x00000010090c82a4 */ /* 0x000fe4000f8e0204 */
[----:B------:R-:W-:Y:S02]  /*6590*/  @!UP0 UIADD3 UR16, UPT, UPT, UR17, -UR4, URZ ;  /* 0x8000000411108290 */ /* 0x000fe4000fffe0ff */
[----:B------:R-:W-:Y:S02]  /*65a0*/  UIADD3 UR9, UPT, UPT, -UR5, URZ, URZ ;  /* 0x000000ff05097290 */ /* 0x000fe4000fffe1ff */
[----:B------:R-:W-:Y:S02]  /*65b0*/  UIADD3 UR4, UPT, UPT, -UR8, URZ, URZ ;  /* 0x000000ff08047290 */ /* 0x000fe4000fffe1ff */
[----:B------:R-:W-:Y:S02]  /*65c0*/  @!UP0 UIMAD UR8, UR16, UR37, UR5 ;  /* 0x00000025100882a4 */ /* 0x000fe4000f8e0205 */
[----:B------:R-:W-:Y:S02]  /*65d0*/  UIMAD UR15, UR13, UR9, UR15 ;  /* 0x000000090d0f72a4 */ /* 0x000fe4000f8e020f */
[----:B------:R-:W-:Y:S01]  /*65e0*/  UIMAD UR14, UR22, UR4, UR14 ;  /* 0x00000004160e72a4 */ /* 0x000fe2000f8e020e */
[----:B------:R-:W-:Y:S02]  /*65f0*/  @!UP0 UMOV UR5, UR12 ;  /* 0x0000000c00058c82 */ /* 0x000fe40008000000 */
[----:B------:R-:W-:Y:S02]  /*6600*/  UIMAD UR15, UR5, UR13, UR15 ;  /* 0x0000000d050f72a4 */ /* 0x000fe4000f8e020f */
[----:B------:R-:W-:Y:S11]  /*6610*/  UIMAD UR14, UR8, UR22, UR14 ;  /* 0x00000016080e72a4 */ /* 0x000ff6000f8e020e */
[----:B------:R-:W-:Y:S01]  /*6620*/  @!UPT UIADD3 URZ, UPT, UPT, URZ, URZ, URZ ;  /* 0x000000fffffff290 */ /* 0x000fe2000fffe0ff */
.L_x_127:
[----:B------:R-:W3:Y:S01]  /*6630*/  @!UP2 LDCU.128 UR8, c[0x0][0xb10] ;  /* 0x00016200ff08a7ac */ /* 0x000ee20008000c00 */
[C---:B------:R-:W-:Y:S02]  /*6640*/  ISETP.NE.U32.AND P1, PT, R4.reuse, RZ, PT ;  /* 0x000000ff0400720c */ /* 0x040fe40003f25070 */
[----:B------:R-:W-:Y:S02]  /*6650*/  ISETP.NE.U32.AND P0, PT, R4, RZ, PT ;  /* 0x000000ff0400720c */ /* 0x000fe40003f05070 */
[C---:B------:R-:W-:Y:S02]  /*6660*/  ISETP.NE.AND.EX P1, PT, R5.reuse, RZ, PT, P1 ;  /* 0x000000ff0500720c */ /* 0x040fe40003f25310 */
[----:B------:R-:W-:Y:S01]  /*6670*/  ISETP.NE.AND.EX P0, PT, R5, RZ, PT, P0 ;  /* 0x000000ff0500720c */ /* 0x000fe20003f05300 */
[----:B------:R-:W4:Y:S01]  /*6680*/  @!UP2 LDCU UR5, c[0x0][0xb0c] ;  /* 0x00016180ff05a7ac */ /* 0x000f220008000800 */
[----:B------:R-:W-:Y:S01]  /*6690*/  SHF.L.U32 R6, R15, 0x1f, RZ ;  /* 0x0000001f0f067819 */ /* 0x000fe200000006ff */
[----:B---3--:R-:W-:Y:S04]  /*66a0*/  UIMAD.WIDE.U32 UR16, UR15, UR8, URZ ;  /* 0x000000080f1072a5 */ /* 0x008fe8000f8e00ff */
[----:B------:R-:W-:Y:S02]  /*66b0*/  @!UP2 USHF.R.U32.HI UR4, URZ, UR9, UR17 ;  /* 0x00000009ff04a299 */ /* 0x000fe40008011611 */
[----:B------:R-:W-:Y:S02]  /*66c0*/  UIMAD.WIDE.U32 UR16, UR14, UR11, URZ ;  /* 0x0000000b0e1072a5 */ /* 0x000fe4000f8e00ff */
[----:B----4-:R-:W-:Y:S04]  /*66d0*/  @!UP2 UISETP.NE.AND UP0, UPT, UR5, 0x1, UPT ;  /* 0x000000010500a88c */ /* 0x010fe8000bf05270 */
[----:B------:R-:W-:Y:S02]  /*66e0*/  @!UP2 USEL UR8, UR15, UR4, !UP0 ;  /* 0x000000040f08a287 */ /* 0x000fe4000c000000 */
[----:B------:R-:W-:Y:S01]  /*66f0*/  @!UP2 UISETP.NE.AND UP0, UPT, UR10, 0x1, UPT ;  /* 0x000000010a00a88c */ /* 0x000fe2000bf05270 */
[----:B------:R-:W3:Y:S02]  /*6700*/  @!UP2 LDCU UR4, c[0x0][0xb20] ;  /* 0x00016400ff04a7ac */ /* 0x000ee40008000800 */
[----:B---3--:R-:W-:Y:S04]  /*6710*/  @!UP2 USHF.R.U32.HI UR4, URZ, UR4, UR17 ;  /* 0x00000004ff04a299 */ /* 0x008fe80008011611 */
[----:B------:R-:W-:Y:S04]  /*6720*/  @!UP2 USEL UR9, UR14, UR4, !UP0 ;  /* 0x000000040e09a287 */ /* 0x000fe8000c000000 */
[----:B------:R-:W-:Y:S02]  /*6730*/  @!UP2 UIADD3 UR4, UPT, UPT, -UR8, UR9, URZ ;  /* 0x000000090804a290 */ /* 0x000fe4000fffe1ff */
[----:B------:R-:W-:Y:S02]  /*6740*/  @!UP2 UIADD3 UR8, UPT, UPT, UR8, -UR9, URZ ;  /* 0x800000090808a290 */ /* 0x000fe4000fffe0ff */
[----:B------:R-:W-:Y:S02]  /*6750*/  @!UP2 UIMAD UR15, UR4, UR5, UR15 ;  /* 0x00000005040fa2a4 */ /* 0x000fe4000f8e020f */
[----:B------:R-:W-:Y:S01]  /*6760*/  @!UP2 UIMAD UR14, UR8, UR10, UR14 ;  /* 0x0000000a080ea2a4 */ /* 0x000fe2000f8e020e */
[----:B------:R-:W-:Y:S11]  /*6770*/  BRA.U UP3, `(.L_x_128) ;  /* 0x0000000103107547 */ /* 0x000ff6000b800000 */
[----:B------:R-:W-:Y:S04]  /*6780*/  MOV R8, UR26 ;  /* 0x0000001a00087c02 */ /* 0x000fe80008000f00 */
[----:B------:R-:W-:Y:S04]  /*6790*/  SHF.L.U32 R8, R8, 0x1f, RZ ;  /* 0x0000001f08087819 */ /* 0x000fe800000006ff */
[----:B------:R-:W3:Y:S02]  /*67a0*/  SYNCS.PHASECHK.TRANS64.TRYWAIT P2, [UR19+0x378], R8 ;  /* 0x00037808ff0075a7 */ /* 0x000ee40008041113 */
[----:B---3--:R-:W-:Y:S05]  /*67b0*/  @!P2 BRA `(.L_x_129) ;  /* 0x0000003800d4a947 */ /* 0x008fea0003800000 */
.L_x_128:
[----:B------:R-:W-:Y:S05]  /*67c0*/  @!P1 BRA `(.L_x_130) ;  /* 0x00000000002c9947 */ /* 0x000fea0003800000 */
[----:B------:R-:W-:Y:S01]  /*67d0*/  ISETP.NE.U32.AND P1, PT, R2, RZ, PT ;  /* 0x000000ff0200720c */ /* 0x000fe20003f25070 */
[----:B------:R-:W-:Y:S03]  /*67e0*/  IMAD.MOV.U32 R80, RZ, RZ, 0x1 ;  /* 0x00000001ff507424 */ /* 0x000fe600078e00ff */
[----:B------:R-:W-:Y:S11]  /*67f0*/  ISETP.NE.AND.EX P1, PT, R3, RZ, PT, P1 ;  /* 0x000000ff0300720c */ /* 0x000ff60003f25310 */
[----:B------:R-:W-:Y:S02]  /*6800*/  @!UPT UIADD3 URZ, UPT, UPT, URZ, URZ, URZ ;  /* 0x000000fffffff290 */ /* 0x000fe4000fffe0ff */
[----:B-1----:R-:W1:Y:S01]  /*6810*/  @P1 LDC.64 R8, c[0x0][0x888] ;  /* 0x00022200ff081b82 */ /* 0x002e620000000a00 */
[----:B------:R-:W-:Y:S04]  /*6820*/  @P1 IMAD R0, R4, UR36, RZ ;  /* 0x0000002404001c24 */ /* 0x000fe8000f8e02ff */
[----:B-1----:R-:W-:Y:S04]  /*6830*/  @P1 IMAD.WIDE R8, R0, 0x4, R8 ;  /* 0x0000000400081825 */ /* 0x002fe800078e0208 */
[----:B------:R-:W-:Y:S01]  /*6840*/  HFMA2 R0, -RZ, RZ, 0, 5.9604644775390625e-08 ;  /* 0x00000001ff007431 */ /* 0x000fe200000001ff */
[----:B-----5:R3:W5:Y:S04]  /*6850*/  @P1 LDG.E R39, desc[UR52][R8.64] ;  /* 0x0000003408271981 */ /* 0x020768000c1e1900 */
[----:B------:R-:W-:Y:S01]  /*6860*/  @!P1 PRMT R80, R0, 0x7610, R80 ;  /* 0x0000761000509816 */ /* 0x000fe20000000050 */
[----:B---3--:R-:W4:Y:S06]  /*6870*/  @!P1 LDC R39, c[0x0][0x880] ;  /* 0x00022000ff279b82 */ /* 0x008f2c0000000800 */
.L_x_130:
[----:B----45:R-:W-:Y:S01]  /*6880*/  @!P0 ISETP.EQ.AND P1, PT, R39, RZ, PT ;  /* 0x000000ff2700820c */ /* 0x030fe20003f22270 */
[----:B------:R-:W-:Y:S01]  /*6890*/  @!UPT UIADD3 URZ, UPT, UPT, URZ, URZ, URZ ;  /* 0x000000fffffff290 */ /* 0x000fe2000fffe0ff */
[----:B------:R-:W-:Y:S11]  /*68a0*/  @!P0 BRA `(.L_x_131) ;  /* 0x0000000000188947 */ /* 0x000ff60003800000 */
[----:B------:R-:W-:Y:S02]  /*68b0*/  LOP3.LUT P0, RZ, R80, 0xff, RZ, 0xc0, !PT ;  /* 0x000000ff50ff7812 */ /* 0x000fe4000780c0ff */
[----:B------:R-:W-:Y:S04]  /*68c0*/  ISETP.NE.U32.AND P1, PT, R2, RZ, PT ;  /* 0x000000ff0200720c */ /* 0x000fe80003f25070 */
[----:B------:R-:W-:Y:S04]  /*68d0*/  ISETP.NE.AND.EX P1, PT, R3, RZ, PT, P1 ;  /* 0x000000ff0300720c */ /* 0x000fe80003f25310 */
[----:B------:R-:W-:Y:S03]  /*68e0*/  PLOP3.LUT P1, PT, P1, PT, PT, 0x8, 0x80 ;  /* 0x000000000080781c */ /* 0x000fe60000f2e170 */
[----:B------:R-:W-:Y:S11]  /*68f0*/  @P0 ISETP.EQ.AND P1, PT, R39, RZ, PT ;  /* 0x000000ff2700020c */ /* 0x000ff60003f22270 */
[----:B------:R-:W-:Y:S02]  /*6900*/  @!UPT UIADD3 URZ, UPT, UPT, URZ, URZ, URZ ;  /* 0x000000fffffff290 */ /* 0x000fe4000fffe0ff */
.L_x_131:
[----:B------:R-:W3:Y:S01]  /*6910*/  SYNCS.PHASECHK.TRANS64.TRYWAIT P0, [UR19+0x368], R6 ;  /* 0x00036806ff0075a7 */ /* 0x000ee20008001113 */
[----:B------:R-:W-:Y:S02]  /*6920*/  ELECT P2, URZ, PT ;  /* 0x0000000000ff782f */ /* 0x000fe40003840000 */
[----:B------:R-:W-:Y:S01]  /*6930*/  IADD3 R14, PT, PT, R14, 0x1, RZ ;  /* 0x000000010e0e7810 */ /* 0x000fe20007ffe0ff */
[----:B---3--:R-:W-:Y:S10]  /*6940*/  @!P0 BRA `(.L_x_132) ;  /* 0x0000003800888947 */ /* 0x008ff40003800000 */
.L_x_283:
[----:B------:R-:W-:Y:S01]  /*6950*/  PLOP3.LUT P1, PT, P1, P2, PT, 0xf2, 0x2f ;  /* 0x00000000002f781c */ /* 0x000fe20000f25e72 */
[----:B------:R-:W-:Y:S01]  /*6960*/  UMOV UR16, 0x0 ;  /* 0x0000000000107882 */ /* 0x000fe20000000000 */
[----:B------:R-:W-:Y:S01]  /*6970*/  UMOV UR17, 0x10000000 ;  /* 0x1000000000117882 */ /* 0x000fe20000000000 */
[----:B------:R-:W-:Y:S01]  /*6980*/  UMOV UR12, UR36 ;  /* 0x00000024000c7c82 */ /* 0x000fe20008000000 */
[----:B------:R-:W-:Y:S01]  /*6990*/  LOP3.LUT R15, R15, 0x1, RZ, 0x3c, !PT ;  /* 0x000000010f0f7812 */ /* 0x000fe200078e3cff */
[----:B------:R-:W-:Y:S01]  /*69a0*/  UPLOP3.LUT UP3, UPT, UPT, UPT, UPT, 0x80, 0x8 ;  /* 0x000000000008789c */ /* 0x000fe20003f6f070 */
[----:B------:R-:W-:Y:S07]  /*69b0*/  UMOV UR36, UR29 ;  /* 0x0000001d00247c82 */ /* 0x000fee0008000000 */
[----:B-1----:R-:W-:Y:S01]  /*69c0*/  @!P1 IADD3 R6, P0, PT, R16, 0x580, RZ ;  /* 0x0000058010069810 */ /* 0x002fe20007f1e0ff */
[----:B------:R-:W-:Y:S03]  /*69d0*/  VOTEU.ALL UP0, P1 ;  /* 0x0000000000ff7886 */ /* 0x000fe60000800000 */
[----:B------:R-:W-:Y:S01]  /*69e0*/  @!P1 R2UR UR5, R6 ;  /* 0x00000000060592ca */ /* 0x000fe200000e0000 */
[----:B------:R-:W-:Y:S01]  /*69f0*/  @!P1 IMAD.X R0, RZ, RZ, R17, P0 ;  /* 0x000000ffff009224 */ /* 0x000fe200000e0611 */
[----:B------:R-:W-:Y:S01]  /*6a00*/  @!UP0 USHF.L.U32 UR10, UR51, 0x6, URZ ;  /* 0x00000006330a8899 */ /* 0x000fe200080006ff */
[----:B------:R-:W-:Y:S01]  /*6a10*/  ISETP.NE.AND P0, PT, R14, 0x2, PT ;  /* 0x000000020e00780c */ /* 0x000fe20003f05270 */
[----:B------:R-:W-:Y:S02]  /*6a20*/  @!UP0 USHF.L.U32 UR11, UR50, 0x6, URZ ;  /* 0x00000006320b8899 */ /* 0x000fe400080006ff */
[----:B------:R-:W-:Y:S01]  /*6a30*/  @!P1 R2UR UR4, R0 ;  /* 0x00000000000492ca */ /* 0x000fe200000e0000 */
[----:B------:R-:W-:Y:S01]  /*6a40*/  @!UP0 UIADD3 UR8, UPT, UPT, UR19, 0x600, URZ ;  /* 0x0000060013088890 */ /* 0x000fe2000fffe0ff */
[----:B------:R-:W-:Y:S01]  /*6a50*/  SEL R0, RZ, 0x1, P0 ;  /* 0x00000001ff007807 */ /* 0x000fe20000000000 */
[----:B------:R-:W-:Y:S01]  /*6a60*/  @!UP0 UIADD3 UR9, UPT, UPT, UR19, 0x360, URZ ;  /* 0x0000036013098890 */ /* 0x000fe2000fffe0ff */
[----:B------:R-:W-:Y:S01]  /*6a70*/  SEL R14, R14, RZ, P0 ;  /* 0x000000ff0e0e7207 */ /* 0x000fe20000000000 */
[----:B------:R-:W-:Y:S01]  /*6a80*/  VOTEU.ALL UP0, P1 ;  /* 0x0000000000ff7886 */ /* 0x000fe20000800000 */
[----:B------:R-:W-:Y:S01]  /*6a90*/  LOP3.LUT R13, R13, R0, RZ, 0x3c, !PT ;  /* 0x000000000d0d7212 */ /* 0x000fe200078e3cff */
[----:B------:R-:W-:Y:S01]  /*6aa0*/  IMAD.U32 R8, RZ, RZ, UR5 ;  /* 0x00000005ff087e24 */ /* 0x000fe2000f8e00ff */
[----:B------:R-:W-:Y:S02]  /*6ab0*/  UIADD3 UR51, UPT, UPT, UR14, UR48, URZ ;  /* 0x000000300e337290 */ /* 0x000fe4000fffe0ff */
[----:B------:R-:W-:Y:S03]  /*6ac0*/  UIADD3 UR50, UPT, UPT, UR15, UR49, URZ ;  /* 0x000000310f327290 */ /* 0x000fe6000fffe0ff */
[----:B------:R-:W-:Y:S01]  /*6ad0*/  IMAD.U32 R9, RZ, RZ, UR4 ;  /* 0x00000004ff097e24 */ /* 0x000fe2000f8e00ff */
[----:B------:R-:W-:Y:S04]  /*6ae0*/  @!P1 R2UR UR4, R8 ;  /* 0x00000000080492ca */ /* 0x000fe800000e0000 */
[----:B------:R-:W-:Y:S11]  /*6af0*/  @!P1 R2UR UR5, R9 ;  /* 0x00000000090592ca */ /* 0x000ff600000e0000 */
[----:B------:R-:W-:Y:S02]  /*6b00*/  @!UPT UIADD3 URZ, UPT, UPT, URZ, URZ, URZ ;  /* 0x000000fffffff290 */ /* 0x000fe4000fffe0ff */
[----:B------:R3:W-:Y:S01]  /*6b10*/  @!UP0 UTMALDG.3D [UR8], [UR4], desc[UR16] ;  /* 0x00001008040085b4 */ /* 0x0007e20008011000 */
[----:B------:R3:W-:Y:S01]  /*6b20*/  @!P1 SYNCS.ARRIVE.TRANS64.RED.A0TR RZ, [UR19+0x360], R7 ;  /* 0x00036007ffff99a7 */ /* 0x0007e20008300413 */
[----:B------:R-:W-:Y:S01]  /*6b30*/  SYNCS.ARRIVE.TRANS64.RED.A1T0 RZ, [UR54], RZ ;  /* 0x000000ffffff79a7 */ /* 0x000fe20008100436 */
[----:B------:R-:W-:Y:S05]  /*6b40*/  BRA.U UP1, `(.L_x_133) ;  /* 0xfffffff501a87547 */ /* 0x000fea000b83ffff */
[----:B------:R-:W-:Y:S07]  /*6b50*/  MOV R0, UR19 ;  /* 0x0000001300007c02 */ /* 0x000fee0008000f00 */
.L_x_134:
[----:B-1----:R-:W-:-:S04]  /*6b60*/  SHF.L.U32 R2, R15, 0x1f, RZ ;  /* 0x0000001f0f027819 */ /* 0x002fc800000006ff */
[----:B------:R1:W4:Y:S03]  /*6b70*/  SYNCS.PHASECHK.TRANS64.TRYWAIT P0, [R0+URZ+0x368], R2 ;  /* 0x00036802000075a7 */ /* 0x00032600080011ff */
[----:B----4-:R-:W-:Y:S05]  /*6b80*/  @!P0 NANOSLEEP.SYNCS 0x989680 ;  /* 0x009896800000895d */ /* 0x010fea0003900000 */
[----:B------:R-:W4:Y:S02]  /*6b90*/  @!P0 SYNCS.PHASECHK.TRANS64 P0, [R0+URZ+0x368], R2 ;  /* 0x00036802000085a7 */ /* 0x000f2400080010ff */
[----:B--234-:R-:W-:Y:S05]  /*6ba0*/  @P0 EXIT ;  /* 0x000000000000094d */ /* 0x01cfea0003800000 */
[----:B------:R-:W-:Y:S05]  /*6bb0*/  BRA `(.L_x_134) ;  /* 0xfffffffc00e87947 */ /* 0x000fea000383ffff */
.L_x_125:
[----:B------:R-:W-:-:S06]  /*6bc0*/  UISETP.GE.AND UP0, UPT, UR10, 0x4, UPT ;  /* 0x000000040a00788c */ /* 0x000fcc000bf06270 */
[----:B------:R-:W-:-:S13]  /*6bd0*/  PLOP3.LUT P0, PT, PT, PT, UP0, 0x80, 0x8 ;  /* 0x000000000008781c */ /* 0x000fda0003f0f008 */
[----:B-1----:R-:W-:Y:S05]  /*6be0*/  @!P0 EXIT ;  /* 0x000000000000894d */ /* 0x002fea0003800000 */
[----:B------:R-:W-:Y:S01]  /*6bf0*/  BAR.SYNC.DEFER_BLOCKING 0x6, 0xa0 ;  /* 0x0182800000007b1d */ /* 0x000fe20000010000 */
[C---:B------:R-:W-:Y:S01]  /*6c00*/  IMAD.SHL.U32 R5, R69.reuse, 0x40, RZ ;  /* 0x0000004045057824 */ /* 0x040fe200078e00ff */
[----:B------:R-:W-:Y:S01]  /*6c10*/  CS2R R84, SRZ ;  /* 0x0000000000547805 */ /* 0x000fe2000001ff00 */
[C---:B------:R-:W-:Y:S01]  /*6c20*/  IMAD.SHL.U32 R2, R69.reuse, 0x20, RZ ;  /* 0x0000002045027824 */ /* 0x040fe200078e00ff */
[----:B------:R-:W-:Y:S01]  /*6c30*/  CS2R R82, SRZ ;  /* 0x0000000000527805 */ /* 0x000fe2000001ff00 */
[----:B------:R-:W-:Y:S01]  /*6c40*/  IMAD.SHL.U32 R3, R69, 0x8, RZ ;  /* 0x0000000845037824 */ /* 0x000fe200078e00ff */
[----:B------:R-:W-:Y:S01]  /*6c50*/  UMOV UR57, 0x400 ;  /* 0x0000040000397882 */ /* 0x000fe20000000000 */
[----:B------:R-:W-:Y:S01]  /*6c60*/  LOP3.LUT R4, R5, 0x180, RZ, 0xc0, !PT ;  /* 0x0000018005047812 */ /* 0x000fe200078ec0ff */
[----:B------:R-:W-:Y:S01]  /*6c70*/  ULEA UR57, UR54, UR57, 0x18 ;  /* 0x0000003936397291 */ /* 0x000fe2000f8ec0ff */
[----:B------:R-:W-:Y:S01]  /*6c80*/  LOP3.LUT R2, R2, 0xc00, RZ, 0xc0, !PT ;  /* 0x00000c0002027812 */ /* 0x000fe200078ec0ff */
[----:B------:R-:W1:Y:S01]  /*6c90*/  LDC.64 R70, c[0x0][0x888] ;  /* 0x00022200ff467b82 */ /* 0x000e620000000a00 */
[----:B------:R-:W-:Y:S01]  /*6ca0*/  LOP3.LUT R3, R4, 0x30, R3, 0xf8, !PT ;  /* 0x0000003004037812 */ /* 0x000fe200078ef803 */
[C---:B------:R-:W-:Y:S01]  /*6cb0*/  IMAD.SHL.U32 R4, R69.reuse, 0x2, RZ ;  /* 0x0000000245047824 */ /* 0x040fe200078e00ff */
[--C-:B------:R-:W-:Y:S01]  /*6cc0*/  LOP3.LUT R2, R2, 0x40, R5.reuse, 0xf8, !PT ;  /* 0x0000004002027812 */ /* 0x100fe200078ef805 */
[C---:B------:R-:W-:Y:S01]  /*6cd0*/  IMAD.U32 R37, R69.reuse, 0x10000, RZ ;  /* 0x0001000045257824 */ /* 0x040fe200078e00ff */
[----:B------:R-:W-:Y:S01]  /*6ce0*/  UIADD3 UR4, UPT, UPT, UR57, 0x1600, URZ ;  /* 0x0000160039047890 */ /* 0x000fe2000fffe0ff */
[----:B------:R-:W-:Y:S01]  /*6cf0*/  IMAD.SHL.U32 R78, R69, 0x10, RZ ;  /* 0x00000010454e7824 */ /* 0x000fe200078e00ff */
[----:B------:R-:W-:Y:S01]  /*6d00*/  LOP3.LUT R3, R3, 0x20, R4, 0x78, !PT ;  /* 0x0000002003037812 */ /* 0x000fe200078e7804 */
[----:B------:R-:W2:Y:S01]  /*6d10*/  LDC.64 R76, c[0x0][0x890] ;  /* 0x00022400ff4c7b82 */ /* 0x000ea20000000a00 */
[----:B------:R-:W-:Y:S01]  /*6d20*/  LOP3.LUT R2, R2, 0x200, R5, 0xf8, !PT ;  /* 0x0000020002027812 */ /* 0x000fe200078ef805 */
[----:B------:R-:W-:Y:S01]  /*6d30*/  IMAD.MOV.U32 R36, RZ, RZ, RZ ;  /* 0x000000ffff247224 */ /* 0x000fe200078e00ff */
[----:B------:R-:W-:Y:S01]  /*6d40*/  LOP3.LUT R37, R37, 0x600000, RZ, 0xc0, !PT ;  /* 0x0060000025257812 */ /* 0x000fe200078ec0ff */
[----:B------:R-:W-:Y:S01]  /*6d50*/  IMAD.U32 R86, RZ, RZ, UR4 ;  /* 0x00000004ff567e24 */ /* 0x000fe2000f8e00ff */
[----:B------:R-:W-:Y:S01]  /*6d60*/  LOP3.LUT R79, R2, R3, RZ, 0xfc, !PT ;  /* 0x00000003024f7212 */ /* 0x000fe200078efcff */
[----:B------:R-:W3:Y:S01]  /*6d70*/  LDS R0, [UR57+0x430] ;  /* 0x00043039ff007984 */ /* 0x000ee20008000800 */
[----:B------:R-:W-:Y:S01]  /*6d80*/  LOP3.LUT R78, R78, 0x20, RZ, 0xc0, !PT ;  /* 0x000000204e4e7812 */ /* 0x000fe200078ec0ff */
[----:B------:R-:W4:Y:S01]  /*6d90*/  LDC.64 R74, c[0x0][0x8b0] ;  /* 0x00022c00ff4a7b82 */ /* 0x000f220000000a00 */
[----:B------:R-:W1:Y:S01]  /*6da0*/  LDCU UR59, c[0x0][0x370] ;  /* 0x00006e00ff3b77ac */ /* 0x000e620008000800 */
[----:B------:R-:W-:Y:S01]  /*6db0*/  VIADD R2, R79, UR57 ;  /* 0x000000394f027c36 */ /* 0x000fe20008000000 */
[----:B------:R-:W1:Y:S04]  /*6dc0*/  LDCU.64 UR62, c[0x0][0x348] ;  /* 0x00006900ff3e77ac */ /* 0x000e680008000a00 */
[----:B------:R-:W-:Y:S01]  /*6dd0*/  IADD3 R78, PT, PT, -R78, 0x600, R2 ;  /* 0x000006004e4e7810 */ /* 0x000fe20007ffe102 */
[----:B------:R-:W1:Y:S01]  /*6de0*/  LDC.64 R72, c[0x0][0x8a8] ;  /* 0x00022a00ff487b82 */ /* 0x000e620000000a00 */
[----:B------:R-:W1:Y:S01]  /*6df0*/  LDCU UR41, c[0x0][0xb0c] ;  /* 0x00016180ff2977ac */ /* 0x000e620008000800 */
[----:B------:R-:W1:Y:S01]  /*6e00*/  LDCU UR55, c[0x0][0xb20] ;  /* 0x00016400ff3777ac */ /* 0x000e620008000800 */
[----:B------:R-:W1:Y:S01]  /*6e10*/  LDCU UR40, c[0x0][0xb30] ;  /* 0x00016600ff2877ac */ /* 0x000e620008000800 */
[----:B------:R-:W1:Y:S01]  /*6e20*/  LDCU.64 UR38, c[0x0][0xb28] ;  /* 0x00016500ff2677ac */ /* 0x000e620008000a00 */
[----:B------:R-:W1:Y:S01]  /*6e30*/  LDCU.128 UR44, c[0x0][0xb10] ;  /* 0x00016200ff2c77ac */ /* 0x000e620008000c00 */
[----:B------:R-:W1:Y:S01]  /*6e40*/  LDCU UR58, c[0x0][0x374] ;  /* 0x00006e80ff3a77ac */ /* 0x000e620008000800 */
[----:B------:R-:W-:Y:S01]  /*6e50*/  UIADD3 UR56, UPT, UPT, UR57, 0x600, URZ ;  /* 0x0000060039387890 */ /* 0x000fe2000fffe0ff */
[----:B---3--:R-:W-:-:S11]  /*6e60*/  IMAD.IADD R37, R0, 0x1, R37 ;  /* 0x0000000100257824 */ /* 0x008fd600078e0225 */
.L_x_152:
[----:B------:R-:W-:Y:S02]  /*6e70*/  LEA R3, R82, UR57, 0x3 ;  /* 0x0000003952037c11 */ /* 0x000fe4000f8e18ff */
[----:B------:R-:W-:Y:S02]  /*6e80*/  SHF.L.U32 R0, R84, 0x1f, RZ ;  /* 0x0000001f54007819 */ /* 0x000fe400000006ff */
[----:B-1----:R-:W-:Y:S02]  /*6e90*/  LEA R4, R82, UR57, 0x4 ;  /* 0x0000003952047c11 */ /* 0x002fe4000f8e20ff */
[----:B------:R-:W3:Y:S02]  /*6ea0*/  SYNCS.PHASECHK.TRANS64.TRYWAIT P0, [R3+URZ+0x380], R0 ;  /* 0x00038000030075a7 */ /* 0x000ee400080011ff */
[----:B--23--:R-:W-:Y:S05]  /*6eb0*/  @!P0 BRA `(.L_x_135) ;  /* 0x0000003400448947 */ /* 0x00cfea0003800000 */
.L_x_284:
[----:B------:R-:W1:Y:S01]  /*6ec0*/  LDS.128 R4, [R4+0x410] ;  /* 0x0004100004047984 */ /* 0x000e620000000c00 */
[----:B------:R-:W-:Y:S01]  /*6ed0*/  UISETP.GE.AND UP0, UPT, UR37, 0x1, UPT ;  /* 0x000000012500788c */ /* 0x000fe2000bf06270 */
[----:B------:R-:W-:Y:S01]  /*6ee0*/  @!PT LDS RZ, [RZ] ;  /* 0x00000000fffff984 */ /* 0x000fe20000000800 */
[----:B------:R-:W-:Y:S01]  /*6ef0*/  @!PT LDS RZ, [RZ] ;  /* 0x00000000fffff984 */ /* 0x000fe20000000800 */
[----:B------:R-:W-:Y:S01]  /*6f00*/  @!PT LDS RZ, [RZ] ;  /* 0x00000000fffff984 */ /* 0x000fe20000000800 */
[----:B------:R-:W-:Y:S01]  /*6f10*/  @!PT LDS RZ, [RZ] ;  /* 0x00000000fffff984 */ /* 0x000fe20000000800 */
[----:B------:R2:W-:Y:S06]  /*6f20*/  MEMBAR.ALL.CTA ;  /* 0x0000000000007992 */ /* 0x0005ec0000008000 */
[----:B--2---:R-:W2:Y:S01]  /*6f30*/  FENCE.VIEW.ASYNC.S ;  /* 0x00000000000073c6 */ /* 0x004ea20000000000 */
[----:B-1----:R-:W-:Y:S11]  /*6f40*/  LOP3.LUT P0, RZ, R6, 0x1, RZ, 0xc0, !PT ;  /* 0x0000000106ff7812 */ /* 0x002ff6000780c0ff */
[----:B------:R-:W-:Y:S02]  /*6f50*/  @!UPT UIADD3 URZ, UPT, UPT, URZ, URZ, URZ ;  /* 0x000000fffffff290 */ /* 0x000fe4000fffe0ff */
[----:B--2---:R-:W-:Y:S01]  /*6f60*/  VOTEU.ANY UP1, P0 ;  /* 0x0000000000ff7886 */ /* 0x004fe20000020100 */
[----:B------:R-:W-:Y:S01]  /*6f70*/  PLOP3.LUT P0, PT, PT, PT, UP1, 0x80, 0x8 ;  /* 0x000000000008781c */ /* 0x000fe20003f0f018 */
[----:B------:R-:W-:Y:S11]  /*6f80*/  UP2UR UR61, UPR, URZ, 0x2 ;  /* 0x00000002ff3d7883 */ /* 0x000ff60008000000 */
[----:B------:R-:W-:Y:S01]  /*6f90*/  @!UPT UIADD3 URZ, UPT, UPT, URZ, URZ, URZ ;  /* 0x000000fffffff290 */ /* 0x000fe2000fffe0ff */
        /* <DEDUP_REMOVED lines=14> */
[----:B------:R-:W-:Y:S02]  /*7080*/  UISETP.NE.AND UP0, UPT, UR46, 0x1, UPT ;  /* 0x000000012e00788c */ /* 0x000fe4000bf05270 */
[----:B------:R-:W-:Y:S02]  /*7090*/  USHF.R.U32.HI UR15, URZ, UR55, UR15 ;  /* 0x00000037ff0f7299 */ /* 0x000fe4000801160f */
[----:B------:R-:W-:Y:S02]  /*70a0*/  UIMAD.WIDE.U32 UR18, UR59, UR44, URZ ;  /* 0x0000002c3b1272a5 */ /* 0x000fe4000f8e00ff */
[----:B------:R-:W-:Y:S02]  /*70b0*/  UIMAD.WIDE.U32 UR20, UR42, UR47, URZ ;  /* 0x0000002f2a1472a5 */ /* 0x000fe4000f8e00ff */
[----:B------:R-:W-:Y:S02]  /*70c0*/  USEL UR4, UR58, UR15, !UP0 ;  /* 0x0000000f3a047287 */ /* 0x000fe4000c000000 */
[----:B------:R-:W-:Y:S02]  /*70d0*/  UISETP.NE.AND UP2, UPT, UR37, 0x1, UPT ;  /* 0x000000012500788c */ /* 0x000fe4000bf45270 */
[----:B------:R-:W-:Y:S02]  /*70e0*/  USHF.R.U32.HI UR14, URZ, UR45, UR19 ;  /* 0x0000002dff0e7299 */ /* 0x000fe40008011613 */
[----:B------:R-:W-:Y:S02]  /*70f0*/  USHF.R.U32.HI UR15, URZ, UR55, UR21 ;  /* 0x00000037ff0f7299 */ /* 0x000fe40008011615 */
[----:B------:R-:W-:Y:S02]  /*7100*/  UIMAD.WIDE.U32 UR18, UR4, UR38, URZ ;  /* 0x00000026041272a5 */ /* 0x000fe4000f8e00ff */
[----:B------:R-:W-:Y:S02]  /*7110*/  UISETP.NE.AND UP1, UPT, UR41, 0x1, UPT ;  /* 0x000000012900788c */ /* 0x000fe4000bf25270 */
[----:B------:R-:W-:Y:S02]  /*7120*/  UIMAD.WIDE.U32 UR16, UR43, UR44, URZ ;  /* 0x0000002c2b1072a5 */ /* 0x000fe4000f8e00ff */
[----:B------:R-:W-:Y:S02]  /*7130*/  USEL UR8, UR42, UR15, !UP0 ;  /* 0x0000000f2a087287 */ /* 0x000fe4000c000000 */
[----:B------:R-:W-:Y:S02]  /*7140*/  USEL UR9, UR59, UR14, !UP1 ;  /* 0x0000000e3b097287 */ /* 0x000fe4000c800000 */
[----:B------:R-:W-:Y:S02]  /*7150*/  USHF.R.U32.HI UR14, URZ, UR45, UR17 ;  /* 0x0000002dff0e7299 */ /* 0x000fe40008011611 */
[----:B------:R-:W-:Y:S02]  /*7160*/  UIMAD.WIDE.U32 UR16, UR9, UR38, URZ ;  /* 0x00000026091072a5 */ /* 0x000fe4000f8e00ff */
[----:B------:R-:W-:Y:S02]  /*7170*/  USEL UR5, UR43, UR14, !UP1 ;  /* 0x0000000e2b057287 */ /* 0x000fe4000c800000 */
[----:B------:R-:W-:Y:S02]  /*7180*/  @UP2 USHF.R.U32.HI UR9, URZ, UR39, UR17 ;  /* 0x00000027ff092299 */ /* 0x000fe40008011611 */
[----:B------:R-:W-:Y:S02]  /*7190*/  UIMAD.WIDE.U32 UR12, UR8, UR38, URZ ;  /* 0x00000026080c72a5 */ /* 0x000fe4000f8e00ff */
[----:B------:R-:W-:Y:S02]  /*71a0*/  UIMAD UR6, UR37, UR9, URZ ;  /* 0x00000009250672a4 */ /* 0x000fe4000f8e02ff */
[----:B------:R-:W-:Y:S01]  /*71b0*/  USHF.R.U32.HI UR11, URZ, UR39, UR13 ;  /* 0x00000027ff0b7299 */ /* 0x000fe2000801160d */
[----:B------:R-:W-:Y:S02]  /*71c0*/  UMOV UR15, UR19 ;  /* 0x00000013000f7c82 */ /* 0x000fe40008000000 */
[----:B------:R-:W-:Y:S02]  /*71d0*/  @UP2 USHF.R.U32.HI UR4, URZ, UR39, UR15 ;  /* 0x00000027ff042299 */ /* 0x000fe4000801160f */
[----:B------:R-:W-:Y:S02]  /*71e0*/  USEL UR12, UR8, UR11, !UP2 ;  /* 0x0000000b080c7287 */ /* 0x000fe4000d000000 */
[----:B------:R-:W-:Y:S02]  /*71f0*/  UIMAD UR4, UR37, UR4, URZ ;  /* 0x00000004250472a4 */ /* 0x000fe4000f8e02ff */
[----:B------:R-:W-:Y:S02]  /*7200*/  UIADD3 UR11, UPT, UPT, -UR12, URZ, URZ ;  /* 0x000000ff0c0b7290 */ /* 0x000fe4000fffe1ff */
[----:B------:R-:W-:Y:S02]  /*7210*/  UISETP.GE.AND UP0, UPT, UR8, UR4, UPT ;  /* 0x000000040800728c */ /* 0x000fe4000bf06270 */
[----:B------:R-:W-:Y:S02]  /*7220*/  UIMAD UR11, UR37, UR11, UR8 ;  /* 0x0000000b250b72a4 */ /* 0x000fe4000f8e0208 */
[----:B------:R-:W-:Y:S02]  /*7230*/  UISETP.GE.OR UP0, UPT, UR5, UR6, UP0 ;  /* 0x000000060500728c */ /* 0x000fe40008706670 */
[----:B------:R-:W-:Y:S02]  /*7240*/  UIMAD.WIDE.U32 UR6, UR5, UR38, URZ ;  /* 0x00000026050672a5 */ /* 0x000fe4000f8e00ff */
[----:B------:R-:W-:Y:S04]  /*7250*/  UIADD3 UR6, UPT, UPT, -UR8, URZ, URZ ;  /* 0x000000ff08067290 */ /* 0x000fe8000fffe1ff */
[----:B------:R-:W-:Y:S03]  /*7260*/  UIMAD UR42, UR46, UR6, UR42 ;  /* 0x000000062e2a72a4 */ /* 0x000fe6000f8e022a */
[----:B------:R-:W-:Y:S02]  /*7270*/  @!UP0 USHF.R.U32.HI UR4, URZ, UR39, UR7 ;  /* 0x00000027ff048299 */ /* 0x000fe40008011607 */
[----:B------:R-:W-:Y:S02]  /*7280*/  UIADD3 UR7, UPT, UPT, -UR5, URZ, URZ ;  /* 0x000000ff05077290 */ /* 0x000fe4000fffe1ff */
[----:B------:R-:W-:Y:S02]  /*7290*/  @!UP0 USEL UR4, UR5, UR4, !UP2 ;  /* 0x0000000405048287 */ /* 0x000fe4000d000000 */
[----:B------:R-:W-:Y:S02]  /*72a0*/  UIMAD UR43, UR41, UR7, UR43 ;  /* 0x00000007292b72a4 */ /* 0x000fe4000f8e022b */
[----:B------:R-:W-:Y:S02]  /*72b0*/  @!UP0 UIMAD UR10, UR9, UR11, UR4 ;  /* 0x0000000b090a82a4 */ /* 0x000fe4000f8e0204 */
[----:B------:R-:W-:Y:S04]  /*72c0*/  @!UP0 UIADD3 UR11, UPT, UPT, UR12, -UR4, URZ ;  /* 0x800000040c0b8290 */ /* 0x000fe8000fffe0ff */
[----:B------:R-:W-:Y:S03]  /*72d0*/  @!UP0 UIMAD UR8, UR11, UR37, UR5 ;  /* 0x000000250b0882a4 */ /* 0x000fe6000f8e0205 */
[----:B------:R-:W-:Y:S02]  /*72e0*/  @!UP0 UMOV UR5, UR10 ;  /* 0x0000000a00058c82 */ /* 0x000fe40008000000 */
[----:B------:R-:W-:Y:S02]  /*72f0*/  UIMAD UR43, UR5, UR41, UR43 ;  /* 0x00000029052b72a4 */ /* 0x000fe4000f8e022b */
[----:B------:R-:W-:Y:S11]  /*7300*/  UIMAD UR42, UR8, UR46, UR42 ;  /* 0x0000002e082a72a4 */ /* 0x000ff6000f8e022a */
[----:B------:R-:W-:Y:S01]  /*7310*/  @!UPT UIADD3 URZ, UPT, UPT, URZ, URZ, URZ ;  /* 0x000000fffffff290 */ /* 0x000fe2000fffe0ff */
.L_x_136:
[----:B------:R-:W-:Y:S01]  /*7320*/  UISETP.NE.AND UP0, UPT, UR40, 0x1, UPT ;  /* 0x000000012800788c */ /* 0x000fe2000bf05270 */
[----:B------:R-:W-:Y:S10]  /*7330*/  IADD3 R82, PT, PT, R82, 0x1, RZ ;  /* 0x0000000152527810 */ /* 0x000ff40007ffe0ff */
[----:B------:R-:W2:Y:S01]  /*7340*/  @!UP0 LDCU.128 UR8, c[0x0][0xb10] ;  /* 0x00016200ff0887ac */ /* 0x000ea20008000c00 */
[----:B------:R-:W3:Y:S01]  /*7350*/  @!UP0 LDCU UR5, c[0x0][0xb0c] ;  /* 0x00016180ff0587ac */ /* 0x000ee20008000800 */
[----:B------:R-:W4:Y:S01]  /*7360*/  @!UP0 LDCU UR4, c[0x0][0xb20] ;  /* 0x00016400ff0487ac */ /* 0x000f220008000800 */
[----:B--2---:R-:W-:Y:S02]  /*7370*/  UIMAD.WIDE.U32 UR6, UR43, UR8, URZ ;  /* 0x000000082b0672a5 */ /* 0x004fe4000f8e00ff */
[----:B------:R-:W-:Y:S02]  /*7380*/  UIMAD.WIDE.U32 UR12, UR42, UR11, URZ ;  /* 0x0000000b2a0c72a5 */ /* 0x000fe4000f8e00ff */
[----:B------:R-:W-:Y:S02]  /*7390*/  @!UP0 UISETP.NE.AND UP1, UPT, UR10, 0x1, UPT ;  /* 0x000000010a00888c */ /* 0x000fe4000bf25270 */
[----:B------:R-:W-:Y:S02]  /*73a0*/  @!UP0 USHF.R.U32.HI UR7, URZ, UR9, UR7 ;  /* 0x00000009ff078299 */ /* 0x000fe40008011607 */
[----:B---3--:R-:W-:Y:S02]  /*73b0*/  @!UP0 UISETP.NE.AND UP2, UPT, UR5, 0x1, UPT ;  /* 0x000000010500888c */ /* 0x008fe4000bf45270 */
[----:B----4-:R-:W-:Y:S02]  /*73c0*/  @!UP0 USHF.R.U32.HI UR4, URZ, UR4, UR13 ;  /* 0x00000004ff048299 */ /* 0x010fe4000801160d */
[----:B------:R-:W-:Y:S02]  /*73d0*/  @!UP0 USEL UR7, UR43, UR7, !UP2 ;  /* 0x000000072b078287 */ /* 0x000fe4000d000000 */
[----:B------:R-:W-:Y:S04]  /*73e0*/  @!UP0 USEL UR6, UR42, UR4, !UP1 ;  /* 0x000000042a068287 */ /* 0x000fe8000c800000 */
[----:B------:R-:W-:Y:S02]  /*73f0*/  @!UP0 UIADD3 UR4, UPT, UPT, -UR7, UR6, URZ ;  /* 0x0000000607048290 */ /* 0x000fe4000fffe1ff */
[----:B------:R-:W-:Y:S02]  /*7400*/  @!UP0 UIADD3 UR6, UPT, UPT, UR7, -UR6, URZ ;  /* 0x8000000607068290 */ /* 0x000fe4000fffe0ff */
[----:B------:R-:W-:Y:S02]  /*7410*/  @!UP0 UIMAD UR43, UR4, UR5, UR43 ;  /* 0x00000005042b82a4 */ /* 0x000fe4000f8e022b */
[----:B------:R-:W-:Y:S02]  /*7420*/  @!UP0 UIMAD UR42, UR6, UR10, UR42 ;  /* 0x0000000a062a82a4 */ /* 0x000fe4000f8e022a */
[----:B------:R-:W-:Y:S09]  /*7430*/  ULOP3.LUT UP0, URZ, UR56, 0x1b0, URZ, 0xc0, !UPT ;  /* 0x000001b038ff7892 */ /* 0x000ff2000f80c0ff */
[----:B------:R-:W-:Y:S05]  /*7440*/  BRA.U !UP0, `(.L_x_137) ;  /* 0x0000000108407547 */ /* 0x000fea000b800000 */
[----:B------:R-:W2:Y:S01]  /*7450*/  LDCU.64 UR8, c[0x4][0x80] ;  /* 0x01001000ff0877ac */ /* 0x000ea20008000a00 */
[----:B------:R-:W-:Y:S01]  /*7460*/  MOV R3, 0x0 ;  /* 0x0000000000037802 */ /* 0x000fe20000000f00 */
[----:B------:R-:W-:Y:S02]  /*7470*/  HFMA2 R12, -RZ, RZ, 0, 5.9604644775390625e-08 ;  /* 0x00000001ff0c7431 */ /* 0x000fe400000001ff */
[----:B------:R-:W-:Y:S02]  /*7480*/  IMAD.MOV.U32 R8, RZ, RZ, 0x70 ;  /* 0x00000070ff087424 */ /* 0x000fe400078e00ff */
[----:B------:R-:W-:Y:S01]  /*7490*/  IMAD.MOV.U32 R13, RZ, RZ, RZ ;  /* 0x000000ffff0d7224 */ /* 0x000fe200078e00ff */
[----:B------:R-:W3:Y:S01]  /*74a0*/  LDCU.64 UR6, c[0x4][0x88] ;  /* 0x01001100ff0677ac */ /* 0x000ee20008000a00 */
[----:B------:R-:W4:Y:S01]  /*74b0*/  LDC.64 R2, c[0x4][R3] ;  /* 0x0100000003027b82 */ /* 0x000f220000000a00 */
[----:B------:R-:W1:Y:S01]  /*74c0*/  LDCU.64 UR4, c[0x4][0x8] ;  /* 0x01000100ff0477ac */ /* 0x000e620008000a00 */
[----:B--2---:R-:W-:Y:S01]  /*74d0*/  MOV R5, UR9 ;  /* 0x0000000900057c02 */ /* 0x004fe20008000f00 */
[----:B------:R-:W-:Y:S01]  /*74e0*/  IMAD.U32 R4, RZ, RZ, UR8 ;  /* 0x00000008ff047e24 */ /* 0x000fe2000f8e00ff */
[----:B---3--:R-:W-:Y:S01]  /*74f0*/  MOV R7, UR7 ;  /* 0x0000000700077c02 */ /* 0x008fe20008000f00 */
[----:B------:R-:W-:Y:S01]  /*7500*/  IMAD.U32 R6, RZ, RZ, UR6 ;  /* 0x00000006ff067e24 */ /* 0x000fe2000f8e00ff */
[----:B-1----:R-:W-:Y:S01]  /*7510*/  MOV R11, UR5 ;  /* 0x00000005000b7c02 */ /* 0x002fe20008000f00 */
[----:B------:R-:W-:Y:S02]  /*7520*/  IMAD.U32 R10, RZ, RZ, UR4 ;  /* 0x00000004ff0a7e24 */ /* 0x000fe4000f8e00ff */
[----:B------:R-:W-:Y:S07]  /*7530*/  LEPC R20, `(.L_x_137) ;  /* 0x000000001014794e */ /* 0x000fee0000000000 */
[----:B----45:R-:W-:Y:S05]  /*7540*/  CALL.ABS.NOINC R2 ;  /* 0x0000000002007343 */ /* 0x030fea0003c00000 */
.L_x_137:
[----:B------:R-:W-:Y:S01]  /*7550*/  LOP3.LUT P0, RZ, R86, 0x1b0, RZ, 0xc0, !PT ;  /* 0x000001b056ff7812 */ /* 0x000fe2000780c0ff */
[----:B------:R-:W-:Y:S11]  /*7560*/  BSSY.RECONVERGENT B6, `(.L_x_138) ;  /* 0x0000013000067945 */ /* 0x000ff60003800200 */
[----:B------:R-:W-:Y:S01]  /*7570*/  @!UPT UIADD3 URZ, UPT, UPT, URZ, URZ, URZ ;  /* 0x000000fffffff290 */ /* 0x000fe2000fffe0ff */
[----:B------:R-:W-:Y:S05]  /*7580*/  @!P0 BRA `(.L_x_139) ;  /* 0x0000000000408947 */ /* 0x000fea0003800000 */
        /* <DEDUP_REMOVED lines=16> */
.L_x_139:
[----:B------:R-:W-:Y:S05]  /*7690*/  BSYNC.RECONVERGENT B6 ;  /* 0x0000000000067941 */ /* 0x000fea0003800200 */
.L_x_138:
[----:B------:R-:W-:Y:S02]  /*76a0*/  ISETP.NE.U32.AND P0, PT, R70, RZ, PT ;  /* 0x000000ff4600720c */ /* 0x000fe40003f05070 */
[C---:B------:R-:W-:Y:S02]  /*76b0*/  ISETP.NE.U32.AND P2, PT, R76.reuse, RZ, PT ;  /* 0x000000ff4c00720c */ /* 0x040fe40003f45070 */
[----:B------:R-:W-:Y:S02]  /*76c0*/  ISETP.NE.AND.EX P0, PT, R71, RZ, PT, P0 ;  /* 0x000000ff4700720c */ /* 0x000fe40003f05300 */
[----:B------:R-:W-:Y:S02]  /*76d0*/  ISETP.NE.U32.AND P4, PT, R76, RZ, PT ;  /* 0x000000ff4c00720c */ /* 0x000fe40003f85070 */
[C---:B------:R-:W-:Y:S02]  /*76e0*/  ISETP.NE.AND.EX P2, PT, R77.reuse, RZ, P0, P2 ;  /* 0x000000ff4d00720c */ /* 0x040fe40000745320 */
[----:B------:R-:W-:Y:S02]  /*76f0*/  ISETP.NE.AND.EX P4, PT, R77, RZ, PT, P4 ;  /* 0x000000ff4d00720c */ /* 0x000fe40003f85340 */
[----:B------:R-:W-:Y:S02]  /*7700*/  ISETP.NE.U32.AND P5, PT, R74, RZ, PT ;  /* 0x000000ff4a00720c */ /* 0x000fe40003fa5070 */
[----:B------:R-:W-:Y:S02]  /*7710*/  PLOP3.LUT P0, PT, PT, PT, PT, 0x8, 0x80 ;  /* 0x000000000080781c */ /* 0x000fe40003f0e170 */
[----:B------:R-:W-:Y:S05]  /*7720*/  ISETP.NE.AND.EX P5, PT, R75, RZ, PT, P5 ;  /* 0x000000ff4b00720c */ /* 0x000fea0003fa5350 */
[----:B------:R-:W-:Y:S02]  /*7730*/  @!P2 ISETP.NE.U32.AND P1, PT, R70, RZ, PT ;  /* 0x000000ff4600a20c */ /* 0x000fe40003f25070 */
[----:B------:R-:W-:Y:S02]  /*7740*/  @!P2 PLOP3.LUT P0, PT, P4, PT, PT, 0x80, 0x8 ;  /* 0x000000000008a81c */ /* 0x000fe4000270f070 */
[----:B------:R-:W-:Y:S01]  /*7750*/  @!P2 ISETP.NE.AND.EX P1, PT, R71, RZ, PT, P1 ;  /* 0x000000ff4700a20c */ /* 0x000fe20003f25310 */
[----:B------:R-:W-:Y:S01]  /*7760*/  @!UPT UIADD3 URZ, UPT, UPT, URZ, URZ, URZ ;  /* 0x000000fffffff290 */ /* 0x000fe2000fffe0ff */
[----:B------:R-:W-:Y:S11]  /*7770*/  @!P4 BRA `(.L_x_140) ;  /* 0x00000000002cc947 */ /* 0x000ff60003800000 */
[----:B------:R-:W-:Y:S01]  /*7780*/  ISETP.NE.U32.AND P3, PT, R70, RZ, PT ;  /* 0x000000ff4600720c */ /* 0x000fe20003f65070 */
[----:B------:R-:W-:Y:S03]  /*7790*/  IMAD.MOV.U32 R80, RZ, RZ, 0x1 ;  /* 0x00000001ff507424 */ /* 0x000fe600078e00ff */
[----:B------:R-:W-:Y:S11]  /*77a0*/  ISETP.NE.AND.EX P3, PT, R71, RZ, PT, P3 ;  /* 0x000000ff4700720c */ /* 0x000ff60003f65330 */
[----:B------:R-:W-:Y:S02]  /*77b0*/  @!UPT UIADD3 URZ, UPT, UPT, URZ, URZ, URZ ;  /* 0x000000fffffff290 */ /* 0x000fe4000fffe0ff */
[----:B------:R-:W2:Y:S01]  /*77c0*/  @P3 LDC.64 R2, c[0x0][0x888] ;  /* 0x00022200ff023b82 */ /* 0x000ea20000000a00 */
[----:B-1----:R-:W-:Y:S04]  /*77d0*/  @P3 IMAD R0, R76, UR36, RZ ;  /* 0x000000244c003c24 */ /* 0x002fe8000f8e02ff */
[----:B--2---:R-:W-:Y:S04]  /*77e0*/  @P3 IMAD.WIDE R2, R0, 0x4, R2 ;  /* 0x0000000400023825 */ /* 0x004fe800078e0202 */
[----:B------:R-:W-:Y:S01]  /*77f0*/  HFMA2 R0, -RZ, RZ, 0, 5.9604644775390625e-08 ;  /* 0x00000001ff007431 */ /* 0x000fe200000001ff */
[----:B-----5:R2:W5:Y:S04]  /*7800*/  @P3 LDG.E R39, desc[UR52][R2.64] ;  /* 0x0000003402273981 */ /* 0x020568000c1e1900 */
[----:B------:R-:W-:Y:S01]  /*7810*/  @!P3 PRMT R80, R0, 0x7610, R80 ;  /* 0x000076100050b816 */ /* 0x000fe20000000050 */
[----:B--2---:R-:W3:Y:S06]  /*7820*/  @!P3 LDC R39, c[0x0][0x880] ;  /* 0x00022000ff27bb82 */ /* 0x004eec0000000800 */
.L_x_140:
[----:B------:R-:W-:Y:S05]  /*7830*/  @!P5 BRA `(.L_x_141) ;  /* 0x000000000020d947 */ /* 0x000fea0003800000 */
[----:B------:R-:W-:Y:S04]  /*7840*/  ISETP.NE.U32.AND P3, PT, R72, RZ, PT ;  /* 0x000000ff4800720c */ /* 0x000fe80003f65070 */
[----:B------:R-:W-:Y:S11]  /*7850*/  ISETP.NE.AND.EX P3, PT, R73, RZ, PT, P3 ;  /* 0x000000ff4900720c */ /* 0x000ff60003f65330 */
[----:B------:R-:W-:Y:S02]  /*7860*/  @!UPT UIADD3 URZ, UPT, UPT, URZ, URZ, URZ ;  /* 0x000000fffffff290 */ /* 0x000fe4000fffe0ff */
[----:B------:R-:W2:Y:S01]  /*7870*/  @P3 LDC.64 R2, c[0x0][0x8a8] ;  /* 0x00022a00ff023b82 */ /* 0x000ea20000000a00 */
[----:B-1----:R-:W-:Y:S04]  /*7880*/  @P3 IMAD R0, R74, UR36, RZ ;  /* 0x000000244a003c24 */ /* 0x002fe8000f8e02ff */
[----:B--2---:R-:W-:Y:S05]  /*7890*/  @P3 IMAD.WIDE R2, R0, 0x4, R2 ;  /* 0x0000000400023825 */ /* 0x004fea00078e0202 */
[----:B-----5:R2:W5:Y:S02]  /*78a0*/  @P3 LDG.E R38, desc[UR52][R2.64] ;  /* 0x0000003402263981 */ /* 0x020564000c1e1900 */
[----:B--2---:R-:W4:Y:S02]  /*78b0*/  @!P3 LDC R38, c[0x0][0x8a0] ;  /* 0x00022800ff26bb82 */ /* 0x004f240000000800 */
.L_x_141:
[----:B---3-5:R-:W-:Y:S01]  /*78c0*/  @!P2 ISETP.NE.AND P3, PT, R39, RZ, PT ;  /* 0x000000ff2700a20c */ /* 0x028fe20003f65270 */
[----:B------:R-:W-:Y:S01]  /*78d0*/  BSSY B1, `(.L_x_142) ;  /* 0x000003b000017945 */ /* 0x000fe20003800000 */
[----:B------:R-:W-:Y:S02]  /*78e0*/  @!P2 SEL R2, RZ, 0xffffffff, P1 ;  /* 0xffffffffff02a807 */ /* 0x000fe40000800000 */
[----:B------:R-:W-:Y:S02]  /*78f0*/  CS2R R46, SRZ ;  /* 0x00000000002e7805 */ /* 0x000fe4000001ff00 */
[----:B-1----:R-:W-:Y:S02]  /*7900*/  @!P2 SEL R0, RZ, 0xffffffff, P3 ;  /* 0xffffffffff00a807 */ /* 0x002fe40001800000 */
[----:B------:R-:W-:Y:S02]  /*7910*/  CS2R R44, SRZ ;  /* 0x00000000002c7805 */ /* 0x000fe4000001ff00 */
[----:B------:R-:W-:Y:S02]  /*7920*/  @!P2 LOP3.LUT P1, RZ, R80, 0xff, RZ, 0xc0, !PT ;  /* 0x000000ff50ffa812 */ /* 0x000fe4000782c0ff */
[----:B------:R-:W-:Y:S02]  /*7930*/  CS2R R42, SRZ ;  /* 0x00000000002a7805 */ /* 0x000fe4000001ff00 */
[----:B------:R-:W-:Y:S02]  /*7940*/  LEA R16, R36, UR57, 0x3 ;  /* 0x0000003924107c11 */ /* 0x000fe4000f8e18ff */
[----:B------:R-:W-:Y:S02]  /*7950*/  CS2R R40, SRZ ;  /* 0x0000000000287805 */ /* 0x000fe4000001ff00 */
[----:B------:R-:W-:Y:S02]  /*7960*/  @P0 SEL R0, R2, R0, !P1 ;  /* 0x0000000002000207 */ /* 0x000fe40004800000 */
[----:B------:R-:W-:Y:S02]  /*7970*/  SHF.L.U32 R3, R85, 0x1f, RZ ;  /* 0x0000001f55037819 */ /* 0x000fe400000006ff */
[----:B------:R-:W-:Y:S02]  /*7980*/  @!P2 LOP3.LUT R0, R0, 0x1, RZ, 0xc0, !PT ;  /* 0x000000010000a812 */ /* 0x000fe400078ec0ff */
[----:B------:R-:W-:Y:S02]  /*7990*/  LEA.HI R2, R36, R36, RZ, 0x1 ;  /* 0x0000002424027211 */ /* 0x000fe400078f08ff */
[----:B------:R-:W-:Y:S02]  /*79a0*/  ISETP.NE.U32.OR P2, PT, R0, 0x1, P2 ;  /* 0x000000010000780c */ /* 0x000fe40001745470 */
[----:B------:R-:W-:Y:S11]  /*79b0*/  PLOP3.LUT P5, PT, PT, PT, PT, 0x8, 0x80 ;  /* 0x000000000080781c */ /* 0x000ff60003fae170 */
[----:B------:R-:W-:Y:S04]  /*79c0*/  @P2 SHF.L.U32 R0, R83, 0x1f, RZ ;  /* 0x0000001f53002819 */ /* 0x000fe800000006ff */
[----:B------:R1:W2:Y:S01]  /*79d0*/  @P2 SYNCS.PHASECHK.TRANS64.TRYWAIT P0, [UR57+0x360], R0 ;  /* 0x00036000ff0025a7 */ /* 0x0002a20008001139 */
[----:B------:R3:W3:Y:S01]  /*79e0*/  SYNCS.PHASECHK.TRANS64.TRYWAIT P3, [R16+URZ+0x3a0], R3 ;  /* 0x0003a003100075a7 */ /* 0x0006e200080611ff */
[C---:B-1----:R-:W-:Y:S01]  /*79f0*/  IMAD.SHL.U32 R0, R2.reuse, 0x20, RZ ;  /* 0x0000002002007824 */ /* 0x042fe200078e00ff */
[----:B------:R-:W-:Y:S04]  /*7a00*/  LOP3.LUT R2, R2, 0xffe, RZ, 0xc0, !PT ;  /* 0x00000ffe02027812 */ /* 0x000fe800078ec0ff */
[----:B------:R-:W-:Y:S01]  /*7a10*/  LOP3.LUT R0, R0, 0xffffffc0, RZ, 0xc0, !PT ;  /* 0xffffffc000007812 */ /* 0x000fe200078ec0ff */
[----:B------:R-:W-:Y:S04]  /*7a20*/  IMAD.IADD R2, R36, 0x1, -R2 ;  /* 0x0000000124027824 */ /* 0x000fe800078e0a02 */
[----:B------:R-:W-:Y:S04]  /*7a30*/  IMAD.IADD R0, R37, 0x1, R0 ;  /* 0x0000000125007824 */ /* 0x000fe800078e0200 */
[----:B------:R-:W-:Y:S01]  /*7a40*/  IMAD R2, R2, 0x100000, R0 ;  /* 0x0010000002027824 */ /* 0x000fe200078e0200 */
[----:B--2---:R-:W-:Y:S01]  /*7a50*/  @P2 PLOP3.LUT P5, PT, P0, PT, PT, 0x8, 0x80 ;  /* 0x000000000080281c */ /* 0x004fe200007ae170 */
[----:B------:R-:W-:Y:S01]  /*7a60*/  @!UPT UIADD3 URZ, UPT, UPT, URZ, URZ, URZ ;  /* 0x000000fffffff290 */ /* 0x000fe2000fffe0ff */
[----:B---3--:R-:W-:Y:S11]  /*7a70*/  @!P2 BRA `(.L_x_143) ;  /* 0x000000000080a947 */ /* 0x008ff60003800000 */
[----:B------:R-:W-:Y:S01]  /*7a80*/  ISETP.NE.U32.AND P0, PT, R70, RZ, PT ;  /* 0x000000ff4600720c */ /* 0x000fe20003f05070 */
[----:B------:R-:W-:Y:S01]  /*7a90*/  BSSY B0, `(.L_x_144) ;  /* 0x0000012000007945 */ /* 0x000fe20003800000 */
[----:B------:R-:W-:Y:S02]  /*7aa0*/  ISETP.NE.AND P2, PT, R39, RZ, PT ;  /* 0x000000ff2700720c */ /* 0x000fe40003f45270 */
[----:B------:R-:W-:Y:S02]  /*7ab0*/  CS2R R42, SRZ ;  /* 0x00000000002a7805 */ /* 0x000fe4000001ff00 */
[----:B------:R-:W-:Y:S02]  /*7ac0*/  ISETP.NE.AND.EX P0, PT, R71, RZ, PT, P0 ;  /* 0x000000ff4700720c */ /* 0x000fe40003f05300 */
[----:B------:R-:W-:Y:S02]  /*7ad0*/  CS2R R40, SRZ ;  /* 0x0000000000287805 */ /* 0x000fe4000001ff00 */
[----:B------:R-:W-:Y:S02]  /*7ae0*/  LOP3.LUT P1, RZ, R80, 0xff, RZ, 0xc0, !PT ;  /* 0x000000ff50ff7812 */ /* 0x000fe4000782c0ff */
[----:B------:R-:W-:Y:S02]  /*7af0*/  CS2R R46, SRZ ;  /* 0x00000000002e7805 */ /* 0x000fe4000001ff00 */
[----:B------:R-:W-:Y:S02]  /*7b00*/  SEL R0, RZ, 0xffffffff, P2 ;  /* 0xffffffffff007807 */ /* 0x000fe40001000000 */
[----:B------:R-:W-:Y:S02]  /*7b10*/  CS2R R44, SRZ ;  /* 0x00000000002c7805 */ /* 0x000fe4000001ff00 */
[----:B------:R-:W-:Y:S04]  /*7b20*/  SEL R4, RZ, 0xffffffff, P0 ;  /* 0xffffffffff047807 */ /* 0x000fe80000000000 */
[----:B------:R-:W-:Y:S04]  /*7b30*/  @P4 SEL R0, R4, R0, !P1 ;  /* 0x0000000004004207 */ /* 0x000fe80004800000 */
[----:B------:R-:W-:Y:S04]  /*7b40*/  LOP3.LUT R0, R0, 0x1, RZ, 0xc0, !PT ;  /* 0x0000000100007812 */ /* 0x000fe800078ec0ff */
[----:B------:R-:W-:Y:S01]  /*7b50*/  ISETP.NE.U32.AND P0, PT, R0, 0x1, PT ;  /* 0x000000010000780c */ /* 0x000fe20003f05070 */
[----:B------:R-:W-:Y:S01]  /*7b60*/  @!UPT UIADD3 URZ, UPT, UPT, URZ, URZ, URZ ;  /* 0x000000fffffff290 */ /* 0x000fe2000fffe0ff */
[----:B------:R-:W-:Y:S11]  /*7b70*/  @!P5 BRA `(.L_x_145) ;  /* 0x00000000000cd947 */ /* 0x000ff60003800000 */
[----:B------:R-:W-:Y:S04]  /*7b80*/  SHF.L.U32 R4, R83, 0x1f, RZ ;  /* 0x0000001f53047819 */ /* 0x000fe800000006ff */
[----:B------:R-:W1:Y:S02]  /*7b90*/  SYNCS.PHASECHK.TRANS64.TRYWAIT P1, [UR57+0x360], R4 ;  /* 0x00036004ff0075a7 */ /* 0x000e640008021139 */
[----:B-1----:R-:W-:Y:S05]  /*7ba0*/  @!P1 BRA `(.L_x_146) ;  /* 0x00000028001c9947 */ /* 0x002fea0003800000 */
.L_x_145:
[----:B------:R-:W-:Y:S05]  /*7bb0*/  BSYNC B0 ;  /* 0x0000000000007941 */ /* 0x000fea0003800000 */
.L_x_144:
[----:B------:R2:W3:Y:S01]  /*7bc0*/  @P0 LDS.128 R40, [R79+UR57+0x600] ;  /* 0x000600394f280984 */ /* 0x0004e20008000c00 */
[----:B------:R-:W-:Y:S01]  /*7bd0*/  UIADD3 UR4, UPT, UPT, UR57, 0x368, URZ ;  /* 0x0000036839047890 */ /* 0x000fe2000fffe0ff */
[----:B------:R-:W-:Y:S02]  /*7be0*/  LOP3.LUT R83, R83, 0x1, RZ, 0x3c, !PT ;  /* 0x0000000153537812 */ /* 0x000fe400078e3cff */
[----:B------:R2:W1:Y:S01]  /*7bf0*/  @P0 LDS.128 R44, [R78+0x10] ;  /* 0x000010004e2c0984 */ /* 0x0004620000000c00 */
[----:B------:R-:W-:Y:S01]  /*7c00*/  UPRMT UR4, UR54, 0x654, UR4 ;  /* 0x0000065436047896 */ /* 0x000fe20008000004 */
[----:B------:R-:W-:Y:S01]  /*7c10*/  @!PT LDS RZ, [RZ] ;  /* 0x00000000fffff984 */ /* 0x000fe20000000800 */
[----:B------:R-:W-:Y:S01]  /*7c20*/  @!PT LDS RZ, [RZ] ;  /* 0x00000000fffff984 */ /* 0x000fe20000000800 */
[----:B------:R-:W-:Y:S01]  /*7c30*/  @!PT LDS RZ, [RZ] ;  /* 0x00000000fffff984 */ /* 0x000fe20000000800 */
[----:B------:R-:W-:Y:S01]  /*7c40*/  @!PT LDS RZ, [RZ] ;  /* 0x00000000fffff984 */ /* 0x000fe20000000800 */
[----:B------:R5:W-:Y:S06]  /*7c50*/  MEMBAR.ALL.CTA ;  /* 0x0000000000007992 */ /* 0x000bec0000008000 */
[----:B-----5:R-:W5:Y:S02]  /*7c60*/  FENCE.VIEW.ASYNC.S ;  /* 0x00000000000073c6 */ /* 0x020f640000000000 */
[----:B-----5:R-:W-:Y:S03]  /*7c70*/  SYNCS.ARRIVE.TRANS64.RED.A1T0 RZ, [UR4], RZ ;  /* 0x000000ffffff79a7 */ /* 0x020fe60008100404 */
.L_x_143:
[----:B------:R-:W-:Y:S05]  /*7c80*/  BSYNC B1 ;  /* 0x0000000000017941 */ /* 0x000fea0003800000 */
.L_x_142:
[----:B-1----:R-:W-:Y:S04]  /*7c90*/  SHF.R.U32.HI R0, RZ, 0x15, R2 ;  /* 0x00000015ff007819 */ /* 0x002fe80000011602 */
[----:B------:R-:W-:Y:S01]  /*7ca0*/  LOP3.LUT P0, RZ, R0, 0x3, R81, 0x48, !PT ;  /* 0x0000000300ff7812 */ /* 0x000fe20007804851 */
[----:B------:R-:W-:Y:S01]  /*7cb0*/  @!UPT UIADD3 URZ, UPT, UPT, URZ, URZ, URZ ;  /* 0x000000fffffff290 */ /* 0x000fe2000fffe0ff */
[----:B------:R-:W-:Y:S11]  /*7cc0*/  @P3 BRA `(.L_x_147) ;  /* 0x0000000000083947 */ /* 0x000ff60003800000 */
[----:B------:R-:W1:Y:S02]  /*7cd0*/  SYNCS.PHASECHK.TRANS64.TRYWAIT P1, [R16+URZ+0x3a0], R3 ;  /* 0x0003a003100075a7 */ /* 0x000e6400080211ff */
[----:B-1----:R-:W-:Y:S05]  /*7ce0*/  @!P1 BRA `(.L_x_148) ;  /* 0x0000002400e49947 */ /* 0x002fea0003800000 */
.L_x_147:
[----:B------:R-:W-:Y:S05]  /*7cf0*/  @!P0 BRA `(.L_x_149) ;  /* 0x0000000000408947 */ /* 0x000fea0003800000 */
[----:B------:R-:W1:Y:S01]  /*7d00*/  LDCU.64 UR8, c[0x4][0x70] ;  /* 0x01000e00ff0877ac */ /* 0x000e620008000a00 */
[----:B------:R-:W-:Y:S01]  /*7d10*/  MOV R15, 0x0 ;  /* 0x00000000000f7802 */ /* 0x000fe20000000f00 */
[----:B------:R-:W-:Y:S02]  /*7d20*/  HFMA2 R12, -RZ, RZ, 0, 5.9604644775390625e-08 ;  /* 0x00000001ff0c7431 */ /* 0x000fe400000001ff */
[----:B------:R-:W-:Y:S02]  /*7d30*/  IMAD.MOV.U32 R8, RZ, RZ, 0x192 ;  /* 0x00000192ff087424 */ /* 0x000fe400078e00ff */
[----:B------:R-:W-:Y:S01]  /*7d40*/  IMAD.MOV.U32 R13, RZ, RZ, RZ ;  /* 0x000000ffff0d7224 */ /* 0x000fe200078e00ff */
[----:B------:R-:W5:Y:S01]  /*7d50*/  LDCU.64 UR6, c[0x4][0x78] ;  /* 0x01000f00ff0677ac */ /* 0x000f620008000a00 */
[----:B------:R-:W2:Y:S01]  /*7d60*/  LDC.64 R14, c[0x4][R15] ;  /* 0x010000000f0e7b82 */ /* 0x000ea20000000a00 */
[----:B------:R-:W3:Y:S01]  /*7d70*/  LDCU.64 UR4, c[0x4][0x10] ;  /* 0x01000200ff0477ac */ /* 0x000ee20008000a00 */
[----:B-1----:R-:W-:Y:S01]  /*7d80*/  MOV R5, UR9 ;  /* 0x0000000900057c02 */ /* 0x002fe20008000f00 */
[----:B------:R-:W-:Y:S01]  /*7d90*/  IMAD.U32 R4, RZ, RZ, UR8 ;  /* 0x00000008ff047e24 */ /* 0x000fe2000f8e00ff */
[----:B-----5:R-:W-:Y:S01]  /*7da0*/  MOV R7, UR7 ;  /* 0x0000000700077c02 */ /* 0x020fe20008000f00 */
[----:B------:R-:W-:Y:S01]  /*7db0*/  IMAD.U32 R6, RZ, RZ, UR6 ;  /* 0x00000006ff067e24 */ /* 0x000fe2000f8e00ff */
[----:B---3--:R-:W-:Y:S01]  /*7dc0*/  MOV R11, UR5 ;  /* 0x00000005000b7c02 */ /* 0x008fe20008000f00 */
[----:B------:R-:W-:Y:S02]  /*7dd0*/  IMAD.U32 R10, RZ, RZ, UR4 ;  /* 0x00000004ff0a7e24 */ /* 0x000fe4000f8e00ff */
[----:B------:R-:W-:Y:S07]  /*7de0*/  LEPC R20, `(.L_x_149) ;  /* 0x000000001014794e */ /* 0x000fee0000000000 */
[----:B--2-4-:R-:W-:Y:S05]  /*7df0*/  CALL.ABS.NOINC R14 ;  /* 0x000000000e007343 */ /* 0x014fea0003c00000 */
.L_x_149:
[----:B------:R-:W-:Y:S01]  /*7e00*/  LOP3.LUT P0, RZ, R69, 0x60, RZ, 0xc0, !PT ;  /* 0x0000006045ff7812 */ /* 0x000fe2000780c0ff */
[----:B------:R-:W-:Y:S05]  /*7e10*/  WARPSYNC.ALL ;  /* 0x0000000000007948 */ /* 0x000fea0003800000 */
[----:B---3--:R-:W-:Y:S01]  /*7e20*/  IMAD.SHL.U32 R66, R41, 0x100, RZ ;  /* 0x0000010029427824 */ /* 0x008fe200078e00ff */
[----:B------:R-:W-:Y:S01]  /*7e30*/  R2UR UR4, R2 ;  /* 0x00000000020472ca */ /* 0x000fe200000e0000 */
[----:B------:R-:W-:Y:S01]  /*7e40*/  IMAD.SHL.U32 R60, R43, 0x100, RZ ;  /* 0x000001002b3c7824 */ /* 0x000fe200078e00ff */
[----:B------:R-:W-:Y:S01]  /*7e50*/  R2UR UR5, R16 ;  /* 0x00000000100572ca */ /* 0x000fe200000e0000 */
[----:B------:R-:W-:Y:S01]  /*7e60*/  IMAD.SHL.U32 R48, R47, 0x100, RZ ;  /* 0x000001002f307824 */ /* 0x000fe200078e00ff */
[C---:B------:R-:W-:Y:S01]  /*7e70*/  SHF.L.U32 R2, R40.reuse, 0x10, RZ ;  /* 0x0000001028027819 */ /* 0x040fe200000006ff */
[----:B------:R-:W-:Y:S01]  /*7e80*/  IMAD.SHL.U32 R54, R45, 0x100, RZ ;  /* 0x000001002d367824 */ /* 0x000fe200078e00ff */
[C---:B------:R-:W-:Y:S01]  /*7e90*/  PRMT R0, R40.reuse, 0x8880, RZ ;  /* 0x0000888028007816 */ /* 0x040fe200000000ff */
[----:B------:R-:W-:Y:S01]  /*7ea0*/  BSSY.RECONVERGENT B0, `(.L_x_150) ;  /* 0x000009f000007945 */ /* 0x000fe20003800200 */
[----:B------:R-:W-:Y:S02]  /*7eb0*/  SHF.L.U32 R3, R40, 0x8, RZ ;  /* 0x0000000828037819 */ /* 0x000fe400000006ff */
[----:B------:R-:W-:Y:S02]  /*7ec0*/  SHF.R.S32.HI R2, RZ, 0x18, R2 ;  /* 0x00000018ff027819 */ /* 0x000fe40000011402 */
[----:B------:R-:W-:Y:S01]  /*7ed0*/  PRMT R68, R41, 0x8880, RZ ;  /* 0x0000888029447816 */ /* 0x000fe200000000ff */
[----:B------:R-:W-:Y:S01]  /*7ee0*/  LDTM.16dp32bit_t0_t15.x32 R4, tmem[UR4] ;  /* 0x00000004000479ee */ /* 0x000fe20008a80000 */
[----:B------:R-:W1:Y:S01]  /*7ef0*/  LDTM.16dp32bit_t16_t31.x32 R4, tmem[UR4+0x20] ;  /* 0x00002004000479ee */ /* 0x000e620008aa0000 */
[----:B------:R-:W-:Y:S01]  /*7f00*/  NOP ;  /* 0x0000000000007918 */ /* 0x000fe20000000000 */
[----:B------:R-:W-:Y:S01]  /*7f10*/  UIADD3 UR5, UPT, UPT, UR5, 0x3c0, URZ ;  /* 0x000003c005057890 */ /* 0x000fe2000fffe0ff */
[----:B------:R-:W-:Y:S02]  /*7f20*/  SHF.R.S32.HI R40, RZ, 0x18, R40 ;  /* 0x00000018ff287819 */ /* 0x000fe40000011428 */
[C---:B------:R-:W-:Y:S01]  /*7f30*/  PRMT R65, R42.reuse, 0x8880, RZ ;  /* 0x000088802a417816 */ /* 0x040fe200000000ff */
[----:B------:R-:W-:Y:S01]  /*7f40*/  UPRMT UR5, UR54, 0x654, UR5 ;  /* 0x0000065436057896 */ /* 0x000fe20008000005 */
[C---:B------:R-:W-:Y:S02]  /*7f50*/  SHF.L.U32 R64, R42.reuse, 0x10, RZ ;  /* 0x000000102a407819 */ /* 0x040fe400000006ff */
[----:B------:R-:W-:Y:S02]  /*7f60*/  SHF.L.U32 R63, R42, 0x8, RZ ;  /* 0x000000082a3f7819 */ /* 0x000fe400000006ff */
[----:B------:R-:W-:Y:S02]  /*7f70*/  SHF.R.S32.HI R42, RZ, 0x18, R42 ;  /* 0x00000018ff2a7819 */ /* 0x000fe4000001142a */
[C---:B------:R-:W-:Y:S02]  /*7f80*/  PRMT R62, R43.reuse, 0x8880, RZ ;  /* 0x000088802b3e7816 */ /* 0x040fe400000000ff */
[----:B-1----:R-:W-:Y:S01]  /*7f90*/  SYNCS.ARRIVE.TRANS64.RED.A1T0 RZ, [UR5], RZ ;  /* 0x000000ffffff79a7 */ /* 0x002fe20008100405 */
[----:B------:R-:W-:Y:S02]  /*7fa0*/  SHF.L.U32 R61, R43, 0x10, RZ ;  /* 0x000000102b3d7819 */ /* 0x000fe400000006ff */
[----:B------:R-:W-:Y:S02]  /*7fb0*/  SHF.R.S32.HI R43, RZ, 0x18, R43 ;  /* 0x00000018ff2b7819 */ /* 0x000fe4000001142b */
[----:B------:R-:W-:Y:S02]  /*7fc0*/  SHF.L.U32 R51, R46, 0x8, RZ ;  /* 0x000000082e337819 */ /* 0x000fe400000006ff */
[----:B------:R-:W-:Y:S01]  /*7fd0*/  SHF.R.S32.HI R3, RZ, 0x18, R3 ;  /* 0x00000018ff037819 */ /* 0x000fe20000011403 */
[C---:B----4-:R-:W-:Y:S01]  /*7fe0*/  IMAD R4, R38.reuse, R4, RZ ;  /* 0x0000000426047224 */ /* 0x050fe200078e02ff */
[----:B------:R-:W-:Y:S01]  /*7ff0*/  SHF.L.U32 R67, R41, 0x10, RZ ;  /* 0x0000001029437819 */ /* 0x000fe200000006ff */
[C---:B------:R-:W-:Y:S01]  /*8000*/  IMAD R5, R38.reuse, R5, RZ ;  /* 0x0000000526057224 */ /* 0x040fe200078e02ff */
[----:B------:R-:W-:Y:S01]  /*8010*/  SHF.R.S32.HI R41, RZ, 0x18, R41 ;  /* 0x00000018ff297819 */ /* 0x000fe20000011429 */
[----:B------:R-:W-:Y:S01]  /*8020*/  IMAD R6, R38, R6, RZ ;  /* 0x0000000626067224 */ /* 0x000fe200078e02ff */
[----:B------:R-:W-:Y:S01]  /*8030*/  PRMT R59, R44, 0x8880, RZ ;  /* 0x000088802c3b7816 */ /* 0x000fe200000000ff */
[----:B------:R-:W-:Y:S01]  /*8040*/  IMAD R4, R0, R39, R4 ;  /* 0x0000002700047224 */ /* 0x000fe200078e0204 */
[----:B------:R-:W-:Y:S01]  /*8050*/  MOV R0, R68 ;  /* 0x0000004400007202 */ /* 0x000fe20000000f00 */
[----:B------:R-:W-:Y:S01]  /*8060*/  IMAD R7, R38, R7, RZ ;  /* 0x0000000726077224 */ /* 0x000fe200078e02ff */
[----:B------:R-:W-:Y:S01]  /*8070*/  SHF.L.U32 R58, R44, 0x10, RZ ;  /* 0x000000102c3a7819 */ /* 0x000fe200000006ff */
[-C--:B------:R-:W-:Y:S01]  /*8080*/  IMAD R5, R2, R39.reuse, R5 ;  /* 0x0000002702057224 */ /* 0x080fe200078e0205 */
[----:B------:R-:W-:Y:S01]  /*8090*/  SHF.R.S32.HI R2, RZ, 0x18, R67 ;  /* 0x00000018ff027819 */ /* 0x000fe20000011443 */
[-C--:B------:R-:W-:Y:S01]  /*80a0*/  IMAD R6, R3, R39.reuse, R6 ;  /* 0x0000002703067224 */ /* 0x080fe200078e0206 */
[----:B------:R-:W-:Y:S01]  /*80b0*/  SHF.R.S32.HI R3, RZ, 0x18, R66 ;  /* 0x00000018ff037819 */ /* 0x000fe20000011442 */
[----:B------:R-:W-:Y:S01]  /*80c0*/  IMAD R8, R38, R8, RZ ;  /* 0x0000000826087224 */ /* 0x000fe200078e02ff */
[C---:B------:R-:W-:Y:S01]  /*80d0*/  PRMT R56, R45.reuse, 0x8880, RZ ;  /* 0x000088802d387816 */ /* 0x040fe200000000ff */
[----:B------:R-:W-:Y:S01]  /*80e0*/  IMAD R7, R40, R39, R7 ;  /* 0x0000002728077224 */ /* 0x000fe200078e0207 */
[----:B------:R-:W-:Y:S01]  /*80f0*/  MOV R40, R65 ;  /* 0x0000004100287202 */ /* 0x000fe20000000f00 */
[----:B------:R-:W-:Y:S01]  /*8100*/  IMAD R9, R38, R9, RZ ;  /* 0x0000000926097224 */ /* 0x000fe200078e02ff */
[----:B------:R-:W-:Y:S01]  /*8110*/  SHF.L.U32 R55, R45, 0x10, RZ ;  /* 0x000000102d377819 */ /* 0x000fe200000006ff */
[-C--:B------:R-:W-:Y:S01]  /*8120*/  IMAD R8, R0, R39.reuse, R8 ;  /* 0x0000002700087224 */ /* 0x080fe200078e0208 */
[----:B------:R-:W-:Y:S01]  /*8130*/  PRMT R53, R46, 0x8880, RZ ;  /* 0x000088802e357816 */ /* 0x000fe200000000ff */
[----:B------:R-:W-:Y:S01]  /*8140*/  IMAD R10, R38, R10, RZ ;  /* 0x0000000a260a7224 */ /* 0x000fe200078e02ff */
[----:B------:R-:W-:Y:S01]  /*8150*/  SHF.R.S32.HI R45, RZ, 0x18, R45 ;  /* 0x00000018ff2d7819 */ /* 0x000fe2000001142d */
[----:B------:R-:W-:Y:S01]  /*8160*/  IMAD R9, R2, R39, R9 ;  /* 0x0000002702097224 */ /* 0x000fe200078e0209 */
[----:B------:R-:W-:Y:S01]  /*8170*/  SHF.L.U32 R52, R46, 0x10, RZ ;  /* 0x000000102e347819 */ /* 0x000fe200000006ff */
[C---:B------:R-:W-:Y:S01]  /*8180*/  IMAD R0, R38.reuse, R20, RZ ;  /* 0x0000001426007224 */ /* 0x040fe200078e02ff */
[C---:B------:R-:W-:Y:S01]  /*8190*/  PRMT R50, R47.reuse, 0x8880, RZ ;  /* 0x000088802f327816 */ /* 0x040fe200000000ff */
[C---:B------:R-:W-:Y:S01]  /*81a0*/  IMAD R11, R38.reuse, R11, RZ ;  /* 0x0000000b260b7224 */ /* 0x040fe200078e02ff */
[----:B------:R-:W-:Y:S01]  /*81b0*/  SHF.R.S32.HI R46, RZ, 0x18, R46 ;  /* 0x00000018ff2e7819 */ /* 0x000fe2000001142e */
[C---:B------:R-:W-:Y:S01]  /*81c0*/  IMAD R2, R38.reuse, R21, RZ ;  /* 0x0000001526027224 */ /* 0x040fe200078e02ff */
[----:B------:R-:W-:Y:S01]  /*81d0*/  SHF.L.U32 R49, R47, 0x10, RZ ;  /* 0x000000102f317819 */ /* 0x000fe200000006ff */
[C---:B------:R-:W-:Y:S01]  /*81e0*/  IMAD R20, R38.reuse, R24, RZ ;  /* 0x0000001826147224 */ /* 0x040fe200078e02ff */
[----:B------:R-:W-:Y:S01]  /*81f0*/  SHF.R.S32.HI R47, RZ, 0x18, R47 ;  /* 0x00000018ff2f7819 */ /* 0x000fe2000001142f */
[----:B------:R-:W-:Y:S01]  /*8200*/  IMAD R21, R38, R25, RZ ;  /* 0x0000001926157224 */ /* 0x000fe200078e02ff */
[----:B------:R-:W-:Y:S01]  /*8210*/  SHF.L.U32 R57, R44, 0x8, RZ ;  /* 0x000000082c397819 */ /* 0x000fe200000006ff */
[----:B------:R-:W-:Y:S01]  /*8220*/  IMAD R24, R38, R28, RZ ;  /* 0x0000001c26187224 */ /* 0x000fe200078e02ff */
[----:B------:R-:W-:Y:S01]  /*8230*/  SHF.R.S32.HI R44, RZ, 0x18, R44 ;  /* 0x00000018ff2c7819 */ /* 0x000fe2000001142c */
[----:B------:R-:W-:Y:S01]  /*8240*/  IMAD R10, R3, R39, R10 ;  /* 0x00000027030a7224 */ /* 0x000fe200078e020a */
[----:B------:R-:W-:Y:S01]  /*8250*/  IADD3 R36, PT, PT, R36, 0x1, RZ ;  /* 0x0000000124247810 */ /* 0x000fe20007ffe0ff */
[C---:B------:R-:W-:Y:S02]  /*8260*/  IMAD R12, R38.reuse, R12, RZ ;  /* 0x0000000c260c7224 */ /* 0x040fe400078e02ff */
[C---:B------:R-:W-:Y:S02]  /*8270*/  IMAD R25, R38.reuse, R29, RZ ;  /* 0x0000001d26197224 */ /* 0x040fe400078e02ff */
[C---:B------:R-:W-:Y:S01]  /*8280*/  IMAD R28, R38.reuse, R32, RZ ;  /* 0x00000020261c7224 */ /* 0x040fe200078e02ff */
[----:B------:R-:W-:Y:S01]  /*8290*/  SHF.R.S32.HI R32, RZ, 0x18, R64 ;  /* 0x00000018ff207819 */ /* 0x000fe20000011440 */
[C---:B------:R-:W-:Y:S01]  /*82a0*/  IMAD R29, R38.reuse, R33, RZ ;  /* 0x00000021261d7224 */ /* 0x040fe200078e02ff */
[----:B------:R-:W-:Y:S01]  /*82b0*/  I2IP.S8.S32.SAT R33, R7, R6, RZ ;  /* 0x0000000607217239 */ /* 0x000fe200000014ff */
[----:B------:R-:W-:Y:S01]  /*82c0*/  IMAD R11, R41, R39, R11 ;  /* 0x00000027290b7224 */ /* 0x000fe200078e020b */
[----:B------:R-:W-:Y:S01]  /*82d0*/  MOV R7, R62 ;  /* 0x0000003e00077202 */ /* 0x000fe20000000f00 */
[C---:B------:R-:W-:Y:S01]  /*82e0*/  IMAD R13, R38.reuse, R13, RZ ;  /* 0x0000000d260d7224 */ /* 0x040fe200078e02ff */
[----:B------:R-:W-:Y:S01]  /*82f0*/  SHF.R.S32.HI R6, RZ, 0x18, R63 ;  /* 0x00000018ff067819 */ /* 0x000fe2000001143f */
[----:B------:R-:W-:Y:S01]  /*8300*/  IMAD R14, R38, R14, RZ ;  /* 0x0000000e260e7224 */ /* 0x000fe200078e02ff */
[----:B------:R-:W-:Y:S01]  /*8310*/  I2IP.S8.S32.SAT R41, R11, R10, RZ ;  /* 0x0000000a0b297239 */ /* 0x000fe200000014ff */
[----:B------:R-:W-:Y:S01]  /*8320*/  IMAD R12, R40, R39, R12 ;  /* 0x00000027280c7224 */ /* 0x000fe200078e020c */
[----:B------:R-:W-:Y:S01]  /*8330*/  I2IP.S8.S32.SAT R40, R5, R4, R33 ;  /* 0x0000000405287239 */ /* 0x000fe20000001421 */
[----:B------:R-:W-:Y:S01]  /*8340*/  IMAD R15, R38, R15, RZ ;  /* 0x0000000f260f7224 */ /* 0x000fe200078e02ff */
[----:B------:R-:W-:Y:S01]  /*8350*/  I2IP.S8.S32.SAT R41, R9, R8, R41 ;  /* 0x0000000809297239 */ /* 0x000fe20000001429 */
[-C--:B------:R-:W-:Y:S01]  /*8360*/  IMAD R13, R32, R39.reuse, R13 ;  /* 0x00000027200d7224 */ /* 0x080fe200078e020d */
[----:B------:R-:W-:Y:S01]  /*8370*/  SHF.R.S32.HI R10, RZ, 0x18, R61 ;  /* 0x00000018ff0a7819 */ /* 0x000fe2000001143d */
[----:B------:R-:W-:Y:S01]  /*8380*/  IMAD R16, R38, R16, RZ ;  /* 0x0000001026107224 */ /* 0x000fe200078e02ff */
[----:B------:R-:W-:Y:S01]  /*8390*/  SHF.R.S32.HI R5, RZ, 0x18, R58 ;  /* 0x00000018ff057819 */ /* 0x000fe2000001143a */
[----:B------:R-:W-:Y:S01]  /*83a0*/  IMAD R14, R6, R39, R14 ;  /* 0x00000027060e7224 */ /* 0x000fe200078e020e */
[----:B------:R-:W-:Y:S01]  /*83b0*/  SHF.R.S32.HI R11, RZ, 0x18, R60 ;  /* 0x00000018ff0b7819 */ /* 0x000fe2000001143c */
[----:B------:R-:W-:Y:S01]  /*83c0*/  IMAD R17, R38, R17, RZ ;  /* 0x0000001126117224 */ /* 0x000fe200078e02ff */
[----:B------:R-:W-:Y:S01]  /*83d0*/  SHF.R.S32.HI R6, RZ, 0x18, R57 ;  /* 0x00000018ff067819 */ /* 0x000fe20000011439 */
[-C--:B------:R-:W-:Y:S02]  /*83e0*/  IMAD R15, R42, R39.reuse, R15 ;  /* 0x000000272a0f7224 */ /* 0x080fe400078e020f */
[C---:B------:R-:W-:Y:S02]  /*83f0*/  IMAD R18, R38.reuse, R18, RZ ;  /* 0x0000001226127224 */ /* 0x040fe400078e02ff */
[----:B------:R-:W-:Y:S01]  /*8400*/  IMAD R16, R7, R39, R16 ;  /* 0x0000002707107224 */ /* 0x000fe200078e0210 */
[----:B------:R-:W-:Y:S01]  /*8410*/  I2IP.S8.S32.SAT R14, R15, R14, RZ ;  /* 0x0000000e0f0e7239 */ /* 0x000fe200000014ff */
[----:B------:R-:W-:Y:S01]  /*8420*/  IMAD R19, R38, R19, RZ ;  /* 0x0000001326137224 */ /* 0x000fe200078e02ff */
[----:B------:R-:W-:Y:S01]  /*8430*/  SHF.R.S32.HI R7, RZ, 0x18, R48 ;  /* 0x00000018ff077819 */ /* 0x000fe20000011430 */
[-C--:B------:R-:W-:Y:S01]  /*8440*/  IMAD R17, R10, R39.reuse, R17 ;  /* 0x000000270a117224 */ /* 0x080fe200078e0211 */
[----:B------:R-:W-:Y:S01]  /*8450*/  I2IP.S8.S32.SAT R42, R13, R12, R14 ;  /* 0x0000000c0d2a7239 */ /* 0x000fe2000000140e */
[-C--:B------:R-:W-:Y:S02]  /*8460*/  IMAD R18, R11, R39.reuse, R18 ;  /* 0x000000270b127224 */ /* 0x080fe400078e0212 */
[----:B------:R-:W-:Y:S02]  /*8470*/  IMAD.MOV.U32 R4, RZ, RZ, R59 ;  /* 0x000000ffff047224 */ /* 0x000fe400078e003b */
[-C--:B------:R-:W-:Y:S02]  /*8480*/  IMAD R19, R43, R39.reuse, R19 ;  /* 0x000000272b137224 */ /* 0x080fe400078e0213 */
[----:B------:R-:W-:Y:S02]  /*8490*/  IMAD R3, R38, R22, RZ ;  /* 0x0000001626037224 */ /* 0x000fe400078e02ff */
[----:B------:R-:W-:Y:S01]  /*84a0*/  IMAD R0, R4, R39, R0 ;  /* 0x0000002704007224 */ /* 0x000fe200078e0200 */
[----:B------:R-:W-:Y:S01]  /*84b0*/  I2IP.S8.S32.SAT R18, R19, R18, RZ ;  /* 0x0000001213127239 */ /* 0x000fe200000014ff */
[----:B------:R-:W-:Y:S01]  /*84c0*/  IMAD R23, R38, R23, RZ ;  /* 0x0000001726177224 */ /* 0x000fe200078e02ff */
[----:B------:R-:W-:Y:S01]  /*84d0*/  MOV R4, R56 ;  /* 0x0000003800047202 */ /* 0x000fe20000000f00 */
[-C--:B------:R-:W-:Y:S01]  /*84e0*/  IMAD R2, R5, R39.reuse, R2 ;  /* 0x0000002705027224 */ /* 0x080fe200078e0202 */
[----:B------:R-:W-:Y:S01]  /*84f0*/  I2IP.S8.S32.SAT R43, R17, R16, R18 ;  /* 0x00000010112b7239 */ /* 0x000fe20000001412 */
[-C--:B------:R-:W-:Y:S01]  /*8500*/  IMAD R3, R6, R39.reuse, R3 ;  /* 0x0000002706037224 */ /* 0x080fe200078e0203 */
[----:B------:R-:W-:Y:S01]  /*8510*/  SHF.R.S32.HI R5, RZ, 0x18, R55 ;  /* 0x00000018ff057819 */ /* 0x000fe20000011437 */
[-C--:B------:R-:W-:Y:S01]  /*8520*/  IMAD R23, R44, R39.reuse, R23 ;  /* 0x000000272c177224 */ /* 0x080fe200078e0217 */
[----:B------:R-:W-:Y:S01]  /*8530*/  SHF.R.S32.HI R6, RZ, 0x18, R54 ;  /* 0x00000018ff067819 */ /* 0x000fe20000011436 */
[----:B------:R-:W-:Y:S01]  /*8540*/  IMAD R22, R38, R26, RZ ;  /* 0x0000001a26167224 */ /* 0x000fe200078e02ff */
[----:B------:R1:W-:Y:S01]  /*8550*/  STS.128 [R79+UR57+0x1600], R40 ;  /* 0x001600284f007988 */ /* 0x0003e20008000c39 */
[----:B------:R-:W-:Y:S01]  /*8560*/  IMAD R20, R4, R39, R20 ;  /* 0x0000002704147224 */ /* 0x000fe200078e0214 */
[----:B------:R-:W-:Y:S01]  /*8570*/  I2IP.S8.S32.SAT R3, R23, R3, RZ ;  /* 0x0000000317037239 */ /* 0x000fe200000014ff */
[----:B------:R-:W-:Y:S01]  /*8580*/  IMAD R27, R38, R27, RZ ;  /* 0x0000001b261b7224 */ /* 0x000fe200078e02ff */
[----:B------:R-:W-:Y:S01]  /*8590*/  MOV R4, R53 ;  /* 0x0000003500047202 */ /* 0x000fe20000000f00 */
[-C--:B------:R-:W-:Y:S01]  /*85a0*/  IMAD R21, R5, R39.reuse, R21 ;  /* 0x0000002705157224 */ /* 0x080fe200078e0215 */
[----:B------:R-:W-:Y:S01]  /*85b0*/  SHF.R.S32.HI R5, RZ, 0x18, R52 ;  /* 0x00000018ff057819 */ /* 0x000fe20000011434 */
[-C--:B------:R-:W-:Y:S01]  /*85c0*/  IMAD R22, R6, R39.reuse, R22 ;  /* 0x0000002706167224 */ /* 0x080fe200078e0216 */
[----:B------:R-:W-:Y:S01]  /*85d0*/  SHF.R.S32.HI R6, RZ, 0x18, R49 ;  /* 0x00000018ff067819 */ /* 0x000fe20000011431 */
[-C--:B------:R-:W-:Y:S02]  /*85e0*/  IMAD R27, R45, R39.reuse, R27 ;  /* 0x000000272d1b7224 */ /* 0x080fe400078e021b */
[-C--:B------:R-:W-:Y:S01]  /*85f0*/  IMAD R24, R4, R39.reuse, R24 ;  /* 0x0000002704187224 */ /* 0x080fe200078e0218 */
[----:B------:R-:W-:Y:S01]  /*8600*/  SHF.R.S32.HI R4, RZ, 0x18, R51 ;  /* 0x00000018ff047819 */ /* 0x000fe20000011433 */
[C---:B------:R-:W-:Y:S02]  /*8610*/  IMAD R26, R38.reuse, R30, RZ ;  /* 0x0000001e261a7224 */ /* 0x040fe400078e02ff */
[----:B------:R-:W-:Y:S01]  /*8620*/  IMAD R25, R5, R39, R25 ;  /* 0x0000002705197224 */ /* 0x000fe200078e0219 */
[----:B------:R-:W-:Y:S01]  /*8630*/  MOV R5, R50 ;  /* 0x0000003200057202 */ /* 0x000fe20000000f00 */
[----:B------:R-:W-:Y:S02]  /*8640*/  IMAD R31, R38, R31, RZ ;  /* 0x0000001f261f7224 */ /* 0x000fe400078e02ff */
[-C--:B------:R-:W-:Y:S01]  /*8650*/  IMAD R26, R4, R39.reuse, R26 ;  /* 0x00000027041a7224 */ /* 0x080fe200078e021a */
[----:B------:R-:W-:Y:S01]  /*8660*/  I2IP.S8.S32.SAT R4, R2, R0, R3 ;  /* 0x0000000002047239 */ /* 0x000fe20000001403 */
[-C--:B------:R-:W-:Y:S02]  /*8670*/  IMAD R31, R46, R39.reuse, R31 ;  /* 0x000000272e1f7224 */ /* 0x080fe400078e021f */
[-C--:B------:R-:W-:Y:S01]  /*8680*/  IMAD R28, R5, R39.reuse, R28 ;  /* 0x00000027051c7224 */ /* 0x080fe200078e021c */
[----:B------:R-:W-:Y:S01]  /*8690*/  I2IP.S8.S32.SAT R5, R27, R22, RZ ;  /* 0x000000161b057239 */ /* 0x000fe200000014ff */
[----:B------:R-:W-:Y:S02]  /*86a0*/  IMAD R30, R38, R34, RZ ;  /* 0x00000022261e7224 */ /* 0x000fe400078e02ff */
[----:B------:R-:W-:Y:S01]  /*86b0*/  IMAD R29, R6, R39, R29 ;  /* 0x00000027061d7224 */ /* 0x000fe200078e021d */
[----:B------:R-:W-:Y:S01]  /*86c0*/  I2IP.S8.S32.SAT R6, R31, R26, RZ ;  /* 0x0000001a1f067239 */ /* 0x000fe200000014ff */
[----:B------:R-:W-:Y:S01]  /*86d0*/  IMAD R35, R38, R35, RZ ;  /* 0x0000002326237224 */ /* 0x000fe200078e02ff */
[----:B------:R-:W-:Y:S01]  /*86e0*/  I2IP.S8.S32.SAT R5, R21, R20, R5 ;  /* 0x0000001415057239 */ /* 0x000fe20000001405 */
[-C--:B------:R-:W-:Y:S01]  /*86f0*/  IMAD R30, R7, R39.reuse, R30 ;  /* 0x00000027071e7224 */ /* 0x080fe200078e021e */
[----:B------:R-:W-:Y:S01]  /*8700*/  I2IP.S8.S32.SAT R6, R25, R24, R6 ;  /* 0x0000001819067239 */ /* 0x000fe20000001406 */
[----:B------:R-:W-:Y:S05]  /*8710*/  IMAD R35, R47, R39, R35 ;  /* 0x000000272f237224 */ /* 0x000fea00078e0223 */
[----:B------:R-:W-:Y:S04]  /*8720*/  I2IP.S8.S32.SAT R7, R35, R30, RZ ;  /* 0x0000001e23077239 */ /* 0x000fe800000014ff */
[----:B------:R-:W-:Y:S05]  /*8730*/  I2IP.S8.S32.SAT R7, R29, R28, R7 ;  /* 0x0000001c1d077239 */ /* 0x000fea0000001407 */
[----:B------:R1:W-:Y:S01]  /*8740*/  STS.128 [R78+0x1010], R4 ;  /* 0x001010044e007388 */ /* 0x0003e20000000c00 */
[----:B------:R-:W-:Y:S01]  /*8750*/  @!PT LDS RZ, [RZ] ;  /* 0x00000000fffff984 */ /* 0x000fe20000000800 */
[----:B------:R-:W-:Y:S01]  /*8760*/  @!PT LDS RZ, [RZ] ;  /* 0x00000000fffff984 */ /* 0x000fe20000000800 */
[----:B------:R-:W-:Y:S01]  /*8770*/  @!PT LDS RZ, [RZ] ;  /* 0x00000000fffff984 */ /* 0x000fe20000000800 */
[----:B------:R-:W-:Y:S01]  /*8780*/  @!PT LDS RZ, [RZ] ;  /* 0x00000000fffff984 */ /* 0x000fe20000000800 */
[----:B------:R3:W-:Y:S07]  /*8790*/  MEMBAR.ALL.CTA ;  /* 0x0000000000007992 */ /* 0x0007ee0000008000 */
[----:B---3--:R-:W3:Y:S02]  /*87a0*/  FENCE.VIEW.ASYNC.S ;  /* 0x00000000000073c6 */ /* 0x008ee40000000000 */
[----:B---3--:R-:W-:Y:S06]  /*87b0*/  BAR.SYNC.DEFER_BLOCKING 0x1, 0x80 ;  /* 0x0042000000007b1d */ /* 0x008fec0000010000 */
[----:B------:R-:W-:Y:S05]  /*87c0*/  @P0 BRA `(.L_x_151) ;  /* 0x0000000000300947 */ /* 0x000fea0003800000 */
[----:B------:R-:W-:Y:S02]  /*87d0*/  UIADD3 UR10, UPT, UPT, UR57, 0x1600, URZ ;  /* 0x00001600390a7890 */ /* 0x000fe4000fffe0ff */
[----:B------:R-:W-:Y:S02]  /*87e0*/  UIADD3 UR8, UP0, UPT, UR62, 0x680, URZ ;  /* 0x000006803e087890 */ /* 0x000fe4000ff1e0ff */
[----:B------:R-:W-:Y:S02]  /*87f0*/  USHF.L.U32 UR5, UR51, 0x6, URZ ;  /* 0x0000000633057899 */ /* 0x000fe400080006ff */
[----:B------:R-:W-:Y:S01]  /*8800*/  MOV R86, UR10 ;  /* 0x0000000a00567c02 */ /* 0x000fe20008000f00 */
[----:B------:R-:W-:Y:S02]  /*8810*/  USHF.L.U32 UR6, UR50, 0x6, URZ ;  /* 0x0000000632067899 */ /* 0x000fe400080006ff */
[----:B------:R-:W-:Y:S01]  /*8820*/  UIADD3.X UR9, UPT, UPT, URZ, UR63, URZ, UP0, !UPT ;  /* 0x0000003fff097290 */ /* 0x000fe200087fe4ff */
[----:B------:R-:W-:Y:S01]  /*8830*/  R2UR UR4, R86 ;  /* 0x00000000560472ca */ /* 0x000fe200000e0000 */
[----:B------:R-:W-:Y:S11]  /*8840*/  UMOV UR7, UR36 ;  /* 0x0000002400077c82 */ /* 0x000ff60008000000 */
[----:B------:R-:W-:Y:S01]  /*8850*/  @!UPT UIADD3 URZ, UPT, UPT, URZ, URZ, URZ ;  /* 0x000000fffffff290 */ /* 0x000fe2000fffe0ff */
[----:B------:R3:W-:Y:S01]  /*8860*/  UTMASTG.3D [UR4], [UR8] ;  /* 0x00000004080073b5 */ /* 0x0007e20008010000 */
[----:B------:R0:W-:Y:S01]  /*8870*/  UTMACMDFLUSH ;  /* 0x00000000000079b7 */ /* 0x0001e20000000000 */
[----:B---3--:R-:W-:Y:S04]  /*8880*/  DEPBAR.LE SB0, 0x0 ;  /* 0x000080000000791a */ /* 0x008fe80000000000 */
.L_x_151:
[----:B------:R-:W-:Y:S05]  /*8890*/  BSYNC.RECONVERGENT B0 ;  /* 0x0000000000007941 */ /* 0x000fea0003800200 */
.L_x_150:
[----:B------:R-:W-:Y:S01]  /*88a0*/  BAR.SYNC.DEFER_BLOCKING 0x1, 0x80 ;  /* 0x0042000000007b1d */ /* 0x000fe20000010000 */
[----:B------:R-:W-:Y:S01]  /*88b0*/  ISETP.NE.AND P0, PT, R82, 0x2, PT ;  /* 0x000000025200780c */ /* 0x000fe20003f05270 */
[----:B------:R-:W-:Y:S01]  /*88c0*/  UISETP.NE.AND UP0, UPT, UR61, URZ, UPT ;  /* 0x000000ff3d00728c */ /* 0x000fe2000bf05270 */
[----:B------:R-:W-:Y:S01]  /*88d0*/  ISETP.NE.AND P1, PT, R36, 0x4, PT ;  /* 0x000000042400780c */ /* 0x000fe20003f25270 */
[----:B------:R-:W-:Y:S01]  /*88e0*/  UIADD3 UR51, UPT, UPT, UR42, UR48, URZ ;  /* 0x000000302a337290 */ /* 0x000fe2000fffe0ff */
[----:B------:R-:W-:Y:S01]  /*88f0*/  SEL R2, RZ, 0x1, P0 ;  /* 0x00000001ff027807 */ /* 0x000fe20000000000 */
[----:B------:R-:W-:Y:S01]  /*8900*/  UIADD3 UR50, UPT, UPT, UR43, UR49, URZ ;  /* 0x000000312b327290 */ /* 0x000fe2000fffe0ff */
[----:B------:R-:W-:Y:S02]  /*8910*/  SEL R0, RZ, 0x1, P1 ;  /* 0x00000001ff007807 */ /* 0x000fe40000800000 */
[----:B------:R-:W-:Y:S02]  /*8920*/  LOP3.LUT R84, R84, R2, RZ, 0x3c, !PT ;  /* 0x0000000254547212 */ /* 0x000fe400078e3cff */
[----:B------:R-:W-:Y:S02]  /*8930*/  LOP3.LUT R85, R85, R0, RZ, 0x3c, !PT ;  /* 0x0000000055557212 */ /* 0x000fe400078e3cff */
[----:B------:R-:W-:Y:S02]  /*8940*/  SEL R82, R82, RZ, P0 ;  /* 0x000000ff52527207 */ /* 0x000fe40000000000 */
[----:B------:R-:W-:Y:S01]  /*8950*/  SEL R36, R36, RZ, P1 ;  /* 0x000000ff24247207 */ /* 0x000fe20000800000 */
[----:B------:R-:W-:Y:S01]  /*8960*/  UMOV UR36, UR60 ;  /* 0x0000003c00247c82 */ /* 0x000fe20008000000 */
[----:B------:R-:W-:Y:S05]  /*8970*/  BRA.U UP0, `(.L_x_152) ;  /* 0xffffffe5003c7547 */ /* 0x000fea000b83ffff */
[----:B------:R-:W-:Y:S05]  /*8980*/  EXIT ;  /* 0x000000000000794d */ /* 0x000fea0003800000 */
.L_x_25:
[----:B--2---:R2:W3:Y:S02]  /*8990*/  SYNCS.PHASECHK.TRANS64.TRYWAIT P0, [R0+URZ+0x3f0], R2 ;  /* 0x0003f002000075a7 */ /* 0x0044e400080011ff */
[----:B---3--:R-:W-:Y:S05]  /*89a0*/  @!P0 NANOSLEEP.SYNCS 0x989680 ;  /* 0x009896800000895d */ /* 0x008fea0003900000 */
[----:B------:R-:W3:Y:S02]  /*89b0*/  @!P0 SYNCS.PHASECHK.TRANS64 P0, [R0+URZ+0x3f0], R2 ;  /* 0x0003f002000085a7 */ /* 0x000ee400080010ff */
[----:B---3--:R-:W-:Y:S05]  /*89c0*/  @!P0 BRA `(.L_x_25) ;  /* 0xfffffffc00f08947 */ /* 0x008fea000383ffff */
[----:B------:R-:W-:Y:S05]  /*89d0*/  BRA `(.L_x_153) ;  /* 0xffffff9400907947 */ /* 0x000fea000383ffff */
.L_x_28:
[----:B-1----:R-:W-:-:S07]  /*89e0*/  MOV R0, UR33 ;  /* 0x0000002100007c02 */ /* 0x002fce0008000f00 */
.L_x_154:
[----:B-1----:R1:W2:Y:S02]  /*89f0*/  SYNCS.PHASECHK.TRANS64.TRYWAIT P0, [R0+URZ+0x1b0], R3 ;  /* 0x0001b003000075a7 */ /* 0x0022a400080011ff */
[----:B--2---:R-:W-:Y:S05]  /*8a00*/  @!P0 NANOSLEEP.SYNCS 0x989680 ;  /* 0x009896800000895d */ /* 0x004fea0003900000 */
[----:B------:R-:W2:Y:S02]  /*8a10*/  @!P0 SYNCS.PHASECHK.TRANS64 P0, [R0+URZ+0x1b0], R3 ;  /* 0x0001b003000085a7 */ /* 0x000ea400080010ff */
[----:B--2---:R-:W-:Y:S05]  /*8a20*/  @!P0 BRA `(.L_x_154) ;  /* 0xfffffffc00f08947 */ /* 0x004fea000383ffff */
[----:B------:R-:W-:Y:S05]  /*8a30*/  BRA `(.L_x_27) ;  /* 0xffffff9400dc7947 */ /* 0x000fea000383ffff */
.L_x_35:
[----:B-1----:R-:W-:-:S07]  /*8a40*/  MOV R0, UR17 ;  /* 0x0000001100007c02 */ /* 0x002fce0008000f00 */
.L_x_155:
[----:B-1----:R1:W2:Y:S02]  /*8a50*/  SYNCS.PHASECHK.TRANS64.TRYWAIT P0, [R0+URZ+0x1b0], R3 ;  /* 0x0001b003000075a7 */ /* 0x0022a400080011ff */
[----:B--2---:R-:W-:Y:S05]  /*8a60*/  @!P0 NANOSLEEP.SYNCS 0x989680 ;  /* 0x009896800000895d */ /* 0x004fea0003900000 */
[----:B------:R-:W2:Y:S02]  /*8a70*/  @!P0 SYNCS.PHASECHK.TRANS64 P0, [R0+URZ+0x1b0], R3 ;  /* 0x0001b003000085a7 */ /* 0x000ea400080010ff */
[----:B--2---:R-:W-:Y:S05]  /*8a80*/  @!P0 BRA `(.L_x_155) ;  /* 0xfffffffc00f08947 */ /* 0x004fea000383ffff */
[----:B------:R-:W-:Y:S05]  /*8a90*/  BRA `(.L_x_34) ;  /* 0xffffff9800a07947 */ /* 0x000fea000383ffff */
.L_x_40:
[----:B-1----:R1:W2:Y:S02]  /*8aa0*/  SYNCS.PHASECHK.TRANS64.TRYWAIT P0, [R3+URZ+0x380], R0 ;  /* 0x00038000030075a7 */ /* 0x0022a400080011ff */
[----:B--2---:R-:W-:Y:S05]  /*8ab0*/  @!P0 NANOSLEEP.SYNCS 0x989680 ;  /* 0x009896800000895d */ /* 0x004fea0003900000 */
[----:B------:R-:W2:Y:S02]  /*8ac0*/  @!P0 SYNCS.PHASECHK.TRANS64 P0, [R3+URZ+0x380], R0 ;  /* 0x00038000030085a7 */ /* 0x000ea400080010ff */
[----:B--2---:R-:W-:Y:S05]  /*8ad0*/  @!P0 BRA `(.L_x_40) ;  /* 0xfffffffc00f08947 */ /* 0x004fea000383ffff */
[----:B------:R-:W-:Y:S05]  /*8ae0*/  BRA `(.L_x_156) ;  /* 0xffffff9c004c7947 */ /* 0x000fea000383ffff */
.L_x_44:
[----:B------:R-:W-:-:S07]  /*8af0*/  MOV R0, UR4 ;  /* 0x0000000400007c02 */ /* 0x000fce0008000f00 */
.L_x_157:
[----:B-1----:R1:W2:Y:S02]  /*8b00*/  SYNCS.PHASECHK.TRANS64.TRYWAIT P0, [R0+URZ], R2 ;  /* 0x00000002000075a7 */ /* 0x0022a400080011ff */
[----:B--2---:R-:W-:Y:S05]  /*8b10*/  @!P0 NANOSLEEP.SYNCS 0x989680 ;  /* 0x009896800000895d */ /* 0x004fea0003900000 */
[----:B------:R-:W2:Y:S02]  /*8b20*/  @!P0 SYNCS.PHASECHK.TRANS64 P0, [R0+URZ], R2 ;  /* 0x00000002000085a7 */ /* 0x000ea400080010ff */
[----:B--2---:R-:W-:Y:S05]  /*8b30*/  @!P0 BRA `(.L_x_157) ;  /* 0xfffffffc00f08947 */ /* 0x004fea000383ffff */
[----:B------:R-:W-:Y:S05]  /*8b40*/  BRA `(.L_x_158) ;  /* 0xffffffa000d07947 */ /* 0x000fea000383ffff */
.L_x_45:
[----:B------:R-:W-:-:S07]  /*8b50*/  MOV R0, UR4 ;  /* 0x0000000400007c02 */ /* 0x000fce0008000f00 */
.L_x_159:
[----:B-1----:R1:W2:Y:S02]  /*8b60*/  SYNCS.PHASECHK.TRANS64.TRYWAIT P0, [R0+URZ], R3 ;  /* 0x00000003000075a7 */ /* 0x0022a400080011ff */
[----:B--2---:R-:W-:Y:S05]  /*8b70*/  @!P0 NANOSLEEP.SYNCS 0x989680 ;  /* 0x009896800000895d */ /* 0x004fea0003900000 */
[----:B------:R-:W2:Y:S02]  /*8b80*/  @!P0 SYNCS.PHASECHK.TRANS64 P0, [R0+URZ], R3 ;  /* 0x00000003000085a7 */ /* 0x000ea400080010ff */
[----:B--2---:R-:W-:Y:S05]  /*8b90*/  @!P0 BRA `(.L_x_159) ;  /* 0xfffffffc00f08947 */ /* 0x004fea000383ffff */
[----:B------:R-:W-:Y:S05]  /*8ba0*/  BRA `(.L_x_160) ;  /* 0xffffffa000dc7947 */ /* 0x000fea000383ffff */
.L_x_46:
[----:B------:R-:W-:-:S07]  /*8bb0*/  MOV R0, UR4 ;  /* 0x0000000400007c02 */ /* 0x000fce0008000f00 */
.L_x_161:
[----:B-1----:R1:W2:Y:S02]  /*8bc0*/  SYNCS.PHASECHK.TRANS64.TRYWAIT P0, [R0+URZ], R3 ;  /* 0x00000003000075a7 */ /* 0x0022a400080011ff */
[----:B--2---:R-:W-:Y:S05]  /*8bd0*/  @!P0 NANOSLEEP.SYNCS 0x989680 ;  /* 0x009896800000895d */ /* 0x004fea0003900000 */
[----:B------:R-:W2:Y:S02]  /*8be0*/  @!P0 SYNCS.PHASECHK.TRANS64 P0, [R0+URZ], R3 ;  /* 0x00000003000085a7 */ /* 0x000ea400080010ff */
[----:B--2---:R-:W-:Y:S05]  /*8bf0*/  @!P0 BRA `(.L_x_161) ;  /* 0xfffffffc00f08947 */ /* 0x004fea000383ffff */
[----:B------:R-:W-:Y:S05]  /*8c00*/  BRA `(.L_x_162) ;  /* 0xffffffa000e87947 */ /* 0x000fea000383ffff */
.L_x_47:
[----:B------:R-:W-:-:S07]  /*8c10*/  MOV R0, UR4 ;  /* 0x0000000400007c02 */ /* 0x000fce0008000f00 */
.L_x_163:
[----:B-1----:R1:W2:Y:S02]  /*8c20*/  SYNCS.PHASECHK.TRANS64.TRYWAIT P0, [R0+URZ], R3 ;  /* 0x00000003000075a7 */ /* 0x0022a400080011ff */
[----:B--2---:R-:W-:Y:S05]  /*8c30*/  @!P0 NANOSLEEP.SYNCS 0x989680 ;  /* 0x009896800000895d */ /* 0x004fea0003900000 */
[----:B------:R-:W2:Y:S02]  /*8c40*/  @!P0 SYNCS.PHASECHK.TRANS64 P0, [R0+URZ], R3 ;  /* 0x00000003000085a7 */ /* 0x000ea400080010ff */
[----:B--2---:R-:W-:Y:S05]  /*8c50*/  @!P0 BRA `(.L_x_163) ;  /* 0xfffffffc00f08947 */ /* 0x004fea000383ffff */
[----:B------:R-:W-:Y:S05]  /*8c60*/  BRA `(.L_x_164) ;  /* 0xffffffa000f47947 */ /* 0x000fea000383ffff */
.L_x_48:
[----:B------:R-:W-:-:S07]  /*8c70*/  MOV R0, UR4 ;  /* 0x0000000400007c02 */ /* 0x000fce0008000f00 */
.L_x_165:
[----:B-1----:R1:W2:Y:S02]  /*8c80*/  SYNCS.PHASECHK.TRANS64.TRYWAIT P0, [R0+URZ], R3 ;  /* 0x00000003000075a7 */ /* 0x0022a400080011ff */
[----:B--2---:R-:W-:Y:S05]  /*8c90*/  @!P0 NANOSLEEP.SYNCS 0x989680 ;  /* 0x009896800000895d */ /* 0x004fea0003900000 */
[----:B------:R-:W2:Y:S02]  /*8ca0*/  @!P0 SYNCS.PHASECHK.TRANS64 P0, [R0+URZ], R3 ;  /* 0x00000003000085a7 */ /* 0x000ea400080010ff */
[----:B--2---:R-:W-:Y:S05]  /*8cb0*/  @!P0 BRA `(.L_x_165) ;  /* 0xfffffffc00f08947 */ /* 0x004fea000383ffff */
[----:B------:R-:W-:Y:S05]  /*8cc0*/  BRA `(.L_x_166) ;  /* 0xffffffa400007947 */ /* 0x000fea000383ffff */
.L_x_49:
[----:B------:R-:W-:-:S07]  /*8cd0*/  MOV R0, UR4 ;  /* 0x0000000400007c02 */ /* 0x000fce0008000f00 */
.L_x_167:
[----:B-1----:R1:W2:Y:S02]  /*8ce0*/  SYNCS.PHASECHK.TRANS64.TRYWAIT P0, [R0+URZ], R3 ;  /* 0x00000003000075a7 */ /* 0x0022a400080011ff */
[----:B--2---:R-:W-:Y:S05]  /*8cf0*/  @!P0 NANOSLEEP.SYNCS 0x989680 ;  /* 0x009896800000895d */ /* 0x004fea0003900000 */
[----:B------:R-:W2:Y:S02]  /*8d00*/  @!P0 SYNCS.PHASECHK.TRANS64 P0, [R0+URZ], R3 ;  /* 0x00000003000085a7 */ /* 0x000ea400080010ff */
[----:B--2---:R-:W-:Y:S05]  /*8d10*/  @!P0 BRA `(.L_x_167) ;  /* 0xfffffffc00f08947 */ /* 0x004fea000383ffff */
[----:B------:R-:W-:Y:S05]  /*8d20*/  BRA `(.L_x_168) ;  /* 0xffffffa4000c7947 */ /* 0x000fea000383ffff */
.L_x_50:
[----:B------:R-:W-:-:S07]  /*8d30*/  MOV R0, UR4 ;  /* 0x0000000400007c02 */ /* 0x000fce0008000f00 */
.L_x_169:
[----:B-1----:R1:W2:Y:S02]  /*8d40*/  SYNCS.PHASECHK.TRANS64.TRYWAIT P0, [R0+URZ], R3 ;  /* 0x00000003000075a7 */ /* 0x0022a400080011ff */
[----:B--2---:R-:W-:Y:S05]  /*8d50*/  @!P0 NANOSLEEP.SYNCS 0x989680 ;  /* 0x009896800000895d */ /* 0x004fea0003900000 */
[----:B------:R-:W2:Y:S02]  /*8d60*/  @!P0 SYNCS.PHASECHK.TRANS64 P0, [R0+URZ], R3 ;  /* 0x00000003000085a7 */ /* 0x000ea400080010ff */
[----:B--2---:R-:W-:Y:S05]  /*8d70*/  @!P0 BRA `(.L_x_169) ;  /* 0xfffffffc00f08947 */ /* 0x004fea000383ffff */
[----:B------:R-:W-:Y:S05]  /*8d80*/  BRA `(.L_x_170) ;  /* 0xffffffa400187947 */ /* 0x000fea000383ffff */
.L_x_51:
[----:B------:R-:W-:-:S07]  /*8d90*/  MOV R0, UR4 ;  /* 0x0000000400007c02 */ /* 0x000fce0008000f00 */
.L_x_171:
[----:B-1----:R1:W2:Y:S02]  /*8da0*/  SYNCS.PHASECHK.TRANS64.TRYWAIT P0, [R0+URZ], R3 ;  /* 0x00000003000075a7 */ /* 0x0022a400080011ff */
[----:B--2---:R-:W-:Y:S05]  /*8db0*/  @!P0 NANOSLEEP.SYNCS 0x989680 ;  /* 0x009896800000895d */ /* 0x004fea0003900000 */
[----:B------:R-:W2:Y:S02]  /*8dc0*/  @!P0 SYNCS.PHASECHK.TRANS64 P0, [R0+URZ], R3 ;  /* 0x00000003000085a7 */ /* 0x000ea400080010ff */
[----:B--2---:R-:W-:Y:S05]  /*8dd0*/  @!P0 BRA `(.L_x_171) ;  /* 0xfffffffc00f08947 */ /* 0x004fea000383ffff */
[----:B------:R-:W-:Y:S05]  /*8de0*/  BRA `(.L_x_172) ;  /* 0xffffffa400247947 */ /* 0x000fea000383ffff */
.L_x_52:
[----:B------:R-:W-:-:S07]  /*8df0*/  MOV R0, UR4 ;  /* 0x0000000400007c02 */ /* 0x000fce0008000f00 */
.L_x_173:
[----:B-1----:R1:W2:Y:S02]  /*8e00*/  SYNCS.PHASECHK.TRANS64.TRYWAIT P0, [R0+URZ], R3 ;  /* 0x00000003000075a7 */ /* 0x0022a400080011ff */
[----:B--2---:R-:W-:Y:S05]  /*8e10*/  @!P0 NANOSLEEP.SYNCS 0x989680 ;  /* 0x009896800000895d */ /* 0x004fea0003900000 */
[----:B------:R-:W2:Y:S02]  /*8e20*/  @!P0 SYNCS.PHASECHK.TRANS64 P0, [R0+URZ], R3 ;  /* 0x00000003000085a7 */ /* 0x000ea400080010ff */
[----:B--2---:R-:W-:Y:S05]  /*8e30*/  @!P0 BRA `(.L_x_173) ;  /* 0xfffffffc00f08947 */ /* 0x004fea000383ffff */
[----:B------:R-:W-:Y:S05]  /*8e40*/  BRA `(.L_x_174) ;  /* 0xffffffa400307947 */ /* 0x000fea000383ffff */
.L_x_53:
[----:B------:R-:W-:-:S07]  /*8e50*/  MOV R0, UR4 ;  /* 0x0000000400007c02 */ /* 0x000fce0008000f00 */
.L_x_175:
[----:B-1----:R1:W2:Y:S02]  /*8e60*/  SYNCS.PHASECHK.TRANS64.TRYWAIT P0, [R0+URZ], R3 ;  /* 0x00000003000075a7 */ /* 0x0022a400080011ff */
[----:B--2---:R-:W-:Y:S05]  /*8e70*/  @!P0 NANOSLEEP.SYNCS 0x989680 ;  /* 0x009896800000895d */ /* 0x004fea0003900000 */
[----:B------:R-:W2:Y:S02]  /*8e80*/  @!P0 SYNCS.PHASECHK.TRANS64 P0, [R0+URZ], R3 ;  /* 0x00000003000085a7 */ /* 0x000ea400080010ff */
[----:B--2---:R-:W-:Y:S05]  /*8e90*/  @!P0 BRA `(.L_x_175) ;  /* 0xfffffffc00f08947 */ /* 0x004fea000383ffff */
[----:B------:R-:W-:Y:S05]  /*8ea0*/  BRA `(.L_x_176) ;  /* 0xffffffa4003c7947 */ /* 0x000fea000383ffff */
.L_x_54:
[----:B------:R-:W-:-:S07]  /*8eb0*/  MOV R0, UR4 ;  /* 0x0000000400007c02 */ /* 0x000fce0008000f00 */
.L_x_177:
[----:B-1----:R1:W2:Y:S02]  /*8ec0*/  SYNCS.PHASECHK.TRANS64.TRYWAIT P0, [R0+URZ], R3 ;  /* 0x00000003000075a7 */ /* 0x0022a400080011ff */
[----:B--2---:R-:W-:Y:S05]  /*8ed0*/  @!P0 NANOSLEEP.SYNCS 0x989680 ;  /* 0x009896800000895d */ /* 0x004fea0003900000 */
[----:B------:R-:W2:Y:S02]  /*8ee0*/  @!P0 SYNCS.PHASECHK.TRANS64 P0, [R0+URZ], R3 ;  /* 0x00000003000085a7 */ /* 0x000ea400080010ff */
[----:B--2---:R-:W-:Y:S05]  /*8ef0*/  @!P0 BRA `(.L_x_177) ;  /* 0xfffffffc00f08947 */ /* 0x004fea000383ffff */
[----:B------:R-:W-:Y:S05]  /*8f00*/  BRA `(.L_x_178) ;  /* 0xffffffa400487947 */ /* 0x000fea000383ffff */
.L_x_55:
[----:B------:R-:W-:-:S07]  /*8f10*/  MOV R0, UR4 ;  /* 0x0000000400007c02 */ /* 0x000fce0008000f00 */
.L_x_179:
[----:B-1----:R1:W2:Y:S02]  /*8f20*/  SYNCS.PHASECHK.TRANS64.TRYWAIT P0, [R0+URZ], R3 ;  /* 0x00000003000075a7 */ /* 0x0022a400080011ff */
[----:B--2---:R-:W-:Y:S05]  /*8f30*/  @!P0 NANOSLEEP.SYNCS 0x989680 ;  /* 0x009896800000895d */ /* 0x004fea0003900000 */
[----:B------:R-:W2:Y:S02]  /*8f40*/  @!P0 SYNCS.PHASECHK.TRANS64 P0, [R0+URZ], R3 ;  /* 0x00000003000085a7 */ /* 0x000ea400080010ff */
[----:B--2---:R-:W-:Y:S05]  /*8f50*/  @!P0 BRA `(.L_x_179) ;  /* 0xfffffffc00f08947 */ /* 0x004fea000383ffff */
[----:B------:R-:W-:Y:S05]  /*8f60*/  BRA `(.L_x_180) ;  /* 0xffffffa400547947 */ /* 0x000fea000383ffff */
.L_x_56:
[----:B------:R-:W-:-:S07]  /*8f70*/  MOV R0, UR4 ;  /* 0x0000000400007c02 */ /* 0x000fce0008000f00 */
.L_x_181:
[----:B-1----:R1:W2:Y:S02]  /*8f80*/  SYNCS.PHASECHK.TRANS64.TRYWAIT P0, [R0+URZ], R3 ;  /* 0x00000003000075a7 */ /* 0x0022a400080011ff */
[----:B--2---:R-:W-:Y:S05]  /*8f90*/  @!P0 NANOSLEEP.SYNCS 0x989680 ;  /* 0x009896800000895d */ /* 0x004fea0003900000 */
[----:B------:R-:W2:Y:S02]  /*8fa0*/  @!P0 SYNCS.PHASECHK.TRANS64 P0, [R0+URZ], R3 ;  /* 0x00000003000085a7 */ /* 0x000ea400080010ff */
[----:B--2---:R-:W-:Y:S05]  /*8fb0*/  @!P0 BRA `(.L_x_181) ;  /* 0xfffffffc00f08947 */ /* 0x004fea000383ffff */
[----:B------:R-:W-:Y:S05]  /*8fc0*/  BRA `(.L_x_182) ;  /* 0xffffffa400607947 */ /* 0x000fea000383ffff */
.L_x_57:
[----:B------:R-:W-:-:S07]  /*8fd0*/  MOV R0, UR4 ;  /* 0x0000000400007c02 */ /* 0x000fce0008000f00 */
.L_x_183:
[----:B-1----:R1:W2:Y:S02]  /*8fe0*/  SYNCS.PHASECHK.TRANS64.TRYWAIT P0, [R0+URZ], R3 ;  /* 0x00000003000075a7 */ /* 0x0022a400080011ff */
[----:B--2---:R-:W-:Y:S05]  /*8ff0*/  @!P0 NANOSLEEP.SYNCS 0x989680 ;  /* 0x009896800000895d */ /* 0x004fea0003900000 */
[----:B------:R-:W2:Y:S02]  /*9000*/  @!P0 SYNCS.PHASECHK.TRANS64 P0, [R0+URZ], R3 ;  /* 0x00000003000085a7 */ /* 0x000ea400080010ff */
[----:B--2---:R-:W-:Y:S05]  /*9010*/  @!P0 BRA `(.L_x_183) ;  /* 0xfffffffc00f08947 */ /* 0x004fea000383ffff */
[----:B------:R-:W-:Y:S05]  /*9020*/  BRA `(.L_x_184) ;  /* 0xffffffa4006c7947 */ /* 0x000fea000383ffff */
.L_x_58:
[----:B------:R-:W-:-:S07]  /*9030*/  MOV R0, UR4 ;  /* 0x0000000400007c02 */ /* 0x000fce0008000f00 */
.L_x_185:
[----:B-1----:R1:W2:Y:S02]  /*9040*/  SYNCS.PHASECHK.TRANS64.TRYWAIT P0, [R0+URZ], R3 ;  /* 0x00000003000075a7 */ /* 0x0022a400080011ff */
[----:B--2---:R-:W-:Y:S05]  /*9050*/  @!P0 NANOSLEEP.SYNCS 0x989680 ;  /* 0x009896800000895d */ /* 0x004fea0003900000 */
[----:B------:R-:W2:Y:S02]  /*9060*/  @!P0 SYNCS.PHASECHK.TRANS64 P0, [R0+URZ], R3 ;  /* 0x00000003000085a7 */ /* 0x000ea400080010ff */
[----:B--2---:R-:W-:Y:S05]  /*9070*/  @!P0 BRA `(.L_x_185) ;  /* 0xfffffffc00f08947 */ /* 0x004fea000383ffff */
[----:B------:R-:W-:Y:S05]  /*9080*/  BRA `(.L_x_186) ;  /* 0xffffffa400787947 */ /* 0x000fea000383ffff */
.L_x_59:
[----:B------:R-:W-:-:S07]  /*9090*/  MOV R0, UR4 ;  /* 0x0000000400007c02 */ /* 0x000fce0008000f00 */
.L_x_187:
[----:B-1----:R1:W2:Y:S02]  /*90a0*/  SYNCS.PHASECHK.TRANS64.TRYWAIT P0, [R0+URZ], R3 ;  /* 0x00000003000075a7 */ /* 0x0022a400080011ff */
[----:B--2---:R-:W-:Y:S05]  /*90b0*/  @!P0 NANOSLEEP.SYNCS 0x989680 ;  /* 0x009896800000895d */ /* 0x004fea0003900000 */
[----:B------:R-:W2:Y:S02]  /*90c0*/  @!P0 SYNCS.PHASECHK.TRANS64 P0, [R0+URZ], R3 ;  /* 0x00000003000085a7 */ /* 0x000ea400080010ff */
[----:B--2---:R-:W-:Y:S05]  /*90d0*/  @!P0 BRA `(.L_x_187) ;  /* 0xfffffffc00f08947 */ /* 0x004fea000383ffff */
[----:B------:R-:W-:Y:S05]  /*90e0*/  BRA `(.L_x_188) ;  /* 0xffffffa400847947 */ /* 0x000fea000383ffff */
.L_x_60:
[----:B------:R-:W-:-:S07]  /*90f0*/  MOV R0, UR4 ;  /* 0x0000000400007c02 */ /* 0x000fce0008000f00 */
.L_x_189:
[----:B-1----:R1:W2:Y:S02]  /*9100*/  SYNCS.PHASECHK.TRANS64.TRYWAIT P0, [R0+URZ], R3 ;  /* 0x00000003000075a7 */ /* 0x0022a400080011ff */
[----:B--2---:R-:W-:Y:S05]  /*9110*/  @!P0 NANOSLEEP.SYNCS 0x989680 ;  /* 0x009896800000895d */ /* 0x004fea0003900000 */
[----:B------:R-:W2:Y:S02]  /*9120*/  @!P0 SYNCS.PHASECHK.TRANS64 P0, [R0+URZ], R3 ;  /* 0x00000003000085a7 */ /* 0x000ea400080010ff */
[----:B--2---:R-:W-:Y:S05]  /*9130*/  @!P0 BRA `(.L_x_189) ;  /* 0xfffffffc00f08947 */ /* 0x004fea000383ffff */
[----:B------:R-:W-:Y:S05]  /*9140*/  BRA `(.L_x_190) ;  /* 0xffffffa400907947 */ /* 0x000fea000383ffff */
.L_x_61:
[----:B------:R-:W-:-:S07]  /*9150*/  MOV R0, UR4 ;  /* 0x0000000400007c02 */ /* 0x000fce0008000f00 */
.L_x_191:
[----:B-1----:R1:W2:Y:S02]  /*9160*/  SYNCS.PHASECHK.TRANS64.TRYWAIT P0, [R0+URZ], R3 ;  /* 0x00000003000075a7 */ /* 0x0022a400080011ff */
[----:B--2---:R-:W-:Y:S05]  /*9170*/  @!P0 NANOSLEEP.SYNCS 0x989680 ;  /* 0x009896800000895d */ /* 0x004fea0003900000 */
[----:B------:R-:W2:Y:S02]  /*9180*/  @!P0 SYNCS.PHASECHK.TRANS64 P0, [R0+URZ], R3 ;  /* 0x00000003000085a7 */ /* 0x000ea400080010ff */
[----:B--2---:R-:W-:Y:S05]  /*9190*/  @!P0 BRA `(.L_x_191) ;  /* 0xfffffffc00f08947 */ /* 0x004fea000383ffff */
[----:B------:R-:W-:Y:S05]  /*91a0*/  BRA `(.L_x_192) ;  /* 0xffffffa4009c7947 */ /* 0x000fea000383ffff */
.L_x_62:
[----:B------:R-:W-:-:S07]  /*91b0*/  MOV R0, UR4 ;  /* 0x0000000400007c02 */ /* 0x000fce0008000f00 */
.L_x_193:
[----:B-1----:R1:W2:Y:S02]  /*91c0*/  SYNCS.PHASECHK.TRANS64.TRYWAIT P0, [R0+URZ], R3 ;  /* 0x00000003000075a7 */ /* 0x0022a400080011ff */
[----:B--2---:R-:W-:Y:S05]  /*91d0*/  @!P0 NANOSLEEP.SYNCS 0x989680 ;  /* 0x009896800000895d */ /* 0x004fea0003900000 */
[----:B------:R-:W2:Y:S02]  /*91e0*/  @!P0 SYNCS.PHASECHK.TRANS64 P0, [R0+URZ], R3 ;  /* 0x00000003000085a7 */ /* 0x000ea400080010ff */
[----:B--2---:R-:W-:Y:S05]  /*91f0*/  @!P0 BRA `(.L_x_193) ;  /* 0xfffffffc00f08947 */ /* 0x004fea000383ffff */
[----:B------:R-:W-:Y:S05]  /*9200*/  BRA `(.L_x_194) ;  /* 0xffffffa400a87947 */ /* 0x000fea000383ffff */
.L_x_63:
[----:B------:R-:W-:-:S07]  /*9210*/  MOV R0, UR4 ;  /* 0x0000000400007c02 */ /* 0x000fce0008000f00 */
.L_x_195:
[----:B-1----:R1:W2:Y:S02]  /*9220*/  SYNCS.PHASECHK.TRANS64.TRYWAIT P0, [R0+URZ], R3 ;  /* 0x00000003000075a7 */ /* 0x0022a400080011ff */
[----:B--2---:R-:W-:Y:S05]  /*9230*/  @!P0 NANOSLEEP.SYNCS 0x989680 ;  /* 0x009896800000895d */ /* 0x004fea0003900000 */
[----:B------:R-:W2:Y:S02]  /*9240*/  @!P0 SYNCS.PHASECHK.TRANS64 P0, [R0+URZ], R3 ;  /* 0x00000003000085a7 */ /* 0x000ea400080010ff */
[----:B--2---:R-:W-:Y:S05]  /*9250*/  @!P0 BRA `(.L_x_195) ;  /* 0xfffffffc00f08947 */ /* 0x004fea000383ffff */
[----:B------:R-:W-:Y:S05]  /*9260*/  BRA `(.L_x_196) ;  /* 0xffffffa400b47947 */ /* 0x000fea000383ffff */
.L_x_64:
[----:B------:R-:W-:-:S07]  /*9270*/  MOV R0, UR4 ;  /* 0x0000000400007c02 */ /* 0x000fce0008000f00 */
.L_x_197:
[----:B-1----:R1:W2:Y:S02]  /*9280*/  SYNCS.PHASECHK.TRANS64.TRYWAIT P0, [R0+URZ], R3 ;  /* 0x00000003000075a7 */ /* 0x0022a400080011ff */
[----:B--2---:R-:W-:Y:S05]  /*9290*/  @!P0 NANOSLEEP.SYNCS 0x989680 ;  /* 0x009896800000895d */ /* 0x004fea0003900000 */
[----:B------:R-:W2:Y:S02]  /*92a0*/  @!P0 SYNCS.PHASECHK.TRANS64 P0, [R0+URZ], R3 ;  /* 0x00000003000085a7 */ /* 0x000ea400080010ff */
[----:B--2---:R-:W-:Y:S05]  /*92b0*/  @!P0 BRA `(.L_x_197) ;  /* 0xfffffffc00f08947 */ /* 0x004fea000383ffff */
[----:B------:R-:W-:Y:S05]  /*92c0*/  BRA `(.L_x_198) ;  /* 0xffffffa400c07947 */ /* 0x000fea000383ffff */
.L_x_65:
[----:B------:R-:W-:-:S07]  /*92d0*/  MOV R0, UR4 ;  /* 0x0000000400007c02 */ /* 0x000fce0008000f00 */
.L_x_199:
[----:B-1----:R1:W2:Y:S02]  /*92e0*/  SYNCS.PHASECHK.TRANS64.TRYWAIT P0, [R0+URZ], R3 ;  /* 0x00000003000075a7 */ /* 0x0022a400080011ff */
[----:B--2---:R-:W-:Y:S05]  /*92f0*/  @!P0 NANOSLEEP.SYNCS 0x989680 ;  /* 0x009896800000895d */ /* 0x004fea0003900000 */
[----:B------:R-:W2:Y:S02]  /*9300*/  @!P0 SYNCS.PHASECHK.TRANS64 P0, [R0+URZ], R3 ;  /* 0x00000003000085a7 */ /* 0x000ea400080010ff */
[----:B--2---:R-:W-:Y:S05]  /*9310*/  @!P0 BRA `(.L_x_199) ;  /* 0xfffffffc00f08947 */ /* 0x004fea000383ffff */
[----:B------:R-:W-:Y:S05]  /*9320*/  BRA `(.L_x_200) ;  /* 0xffffffa400cc7947 */ /* 0x000fea000383ffff */
.L_x_66:
[----:B------:R-:W-:-:S07]  /*9330*/  MOV R0, UR4 ;  /* 0x0000000400007c02 */ /* 0x000fce0008000f00 */
.L_x_201:
[----:B-1----:R1:W2:Y:S02]  /*9340*/  SYNCS.PHASECHK.TRANS64.TRYWAIT P0, [R0+URZ], R3 ;  /* 0x00000003000075a7 */ /* 0x0022a400080011ff */
[----:B--2---:R-:W-:Y:S05]  /*9350*/  @!P0 NANOSLEEP.SYNCS 0x989680 ;  /* 0x009896800000895d */ /* 0x004fea0003900000 */
[----:B------:R-:W2:Y:S02]  /*9360*/  @!P0 SYNCS.PHASECHK.TRANS64 P0, [R0+URZ], R3 ;  /* 0x00000003000085a7 */ /* 0x000ea400080010ff */
[----:B--2---:R-:W-:Y:S05]  /*9370*/  @!P0 BRA `(.L_x_201) ;  /* 0xfffffffc00f08947 */ /* 0x004fea000383ffff */
[----:B------:R-:W-:Y:S05]  /*9380*/  BRA `(.L_x_202) ;  /* 0xffffffa400d87947 */ /* 0x000fea000383ffff */
.L_x_67:
[----:B------:R-:W-:-:S07]  /*9390*/  MOV R0, UR4 ;  /* 0x0000000400007c02 */ /* 0x000fce0008000f00 */
.L_x_203:
[----:B-1----:R1:W2:Y:S02]  /*93a0*/  SYNCS.PHASECHK.TRANS64.TRYWAIT P0, [R0+URZ], R3 ;  /* 0x00000003000075a7 */ /* 0x0022a400080011ff */
[----:B--2---:R-:W-:Y:S05]  /*93b0*/  @!P0 NANOSLEEP.SYNCS 0x989680 ;  /* 0x009896800000895d */ /* 0x004fea0003900000 */
[----:B------:R-:W2:Y:S02]  /*93c0*/  @!P0 SYNCS.PHASECHK.TRANS64 P0, [R0+URZ], R3 ;  /* 0x00000003000085a7 */ /* 0x000ea400080010ff */
[----:B--2---:R-:W-:Y:S05]  /*93d0*/  @!P0 BRA `(.L_x_203) ;  /* 0xfffffffc00f08947 */ /* 0x004fea000383ffff */
[----:B------:R-:W-:Y:S05]  /*93e0*/  BRA `(.L_x_204) ;  /* 0xffffffa400e47947 */ /* 0x000fea000383ffff */
.L_x_68:
[----:B------:R-:W-:-:S07]  /*93f0*/  MOV R0, UR4 ;  /* 0x0000000400007c02 */ /* 0x000fce0008000f00 */
.L_x_205:
[----:B-1----:R1:W2:Y:S02]  /*9400*/  SYNCS.PHASECHK.TRANS64.TRYWAIT P0, [R0+URZ], R3 ;  /* 0x00000003000075a7 */ /* 0x0022a400080011ff */
[----:B--2---:R-:W-:Y:S05]  /*9410*/  @!P0 NANOSLEEP.SYNCS 0x989680 ;  /* 0x009896800000895d */ /* 0x004fea0003900000 */
[----:B------:R-:W2:Y:S02]  /*9420*/  @!P0 SYNCS.PHASECHK.TRANS64 P0, [R0+URZ], R3 ;  /* 0x00000003000085a7 */ /* 0x000ea400080010ff */
[----:B--2---:R-:W-:Y:S05]  /*9430*/  @!P0 BRA `(.L_x_205) ;  /* 0xfffffffc00f08947 */ /* 0x004fea000383ffff */
[----:B------:R-:W-:Y:S05]  /*9440*/  BRA `(.L_x_206) ;  /* 0xffffffa400f07947 */ /* 0x000fea000383ffff */
.L_x_69:
[----:B------:R-:W-:-:S07]  /*9450*/  MOV R0, UR4 ;  /* 0x0000000400007c02 */ /* 0x000fce0008000f00 */
.L_x_207:
[----:B-1----:R1:W2:Y:S02]  /*9460*/  SYNCS.PHASECHK.TRANS64.TRYWAIT P0, [R0+URZ], R3 ;  /* 0x00000003000075a7 */ /* 0x0022a400080011ff */
[----:B--2---:R-:W-:Y:S05]  /*9470*/  @!P0 NANOSLEEP.SYNCS 0x989680 ;  /* 0x009896800000895d */ /* 0x004fea0003900000 */
[----:B------:R-:W2:Y:S02]  /*9480*/  @!P0 SYNCS.PHASECHK.TRANS64 P0, [R0+URZ], R3 ;  /* 0x00000003000085a7 */ /* 0x000ea400080010ff */
[----:B--2---:R-:W-:Y:S05]  /*9490*/  @!P0 BRA `(.L_x_207) ;  /* 0xfffffffc00f08947 */ /* 0x004fea000383ffff */
[----:B------:R-:W-:Y:S05]  /*94a0*/  BRA `(.L_x_208) ;  /* 0xffffffa400fc7947 */ /* 0x000fea000383ffff */
.L_x_70:
[----:B------:R-:W-:-:S07]  /*94b0*/  MOV R0, UR4 ;  /* 0x0000000400007c02 */ /* 0x000fce0008000f00 */
.L_x_209:
[----:B-1----:R1:W2:Y:S02]  /*94c0*/  SYNCS.PHASECHK.TRANS64.TRYWAIT P0, [R0+URZ], R3 ;  /* 0x00000003000075a7 */ /* 0x0022a400080011ff */
[----:B--2---:R-:W-:Y:S05]  /*94d0*/  @!P0 NANOSLEEP.SYNCS 0x989680 ;  /* 0x009896800000895d */ /* 0x004fea0003900000 */
[----:B------:R-:W2:Y:S02]  /*94e0*/  @!P0 SYNCS.PHASECHK.TRANS64 P0, [R0+URZ], R3 ;  /* 0x00000003000085a7 */ /* 0x000ea400080010ff */
[----:B--2---:R-:W-:Y:S05]  /*94f0*/  @!P0 BRA `(.L_x_209) ;  /* 0xfffffffc00f08947 */ /* 0x004fea000383ffff */
[----:B------:R-:W-:Y:S05]  /*9500*/  BRA `(.L_x_210) ;  /* 0xffffffa800087947 */ /* 0x000fea000383ffff */
.L_x_71:
[----:B------:R-:W-:-:S07]  /*9510*/  MOV R0, UR4 ;  /* 0x0000000400007c02 */ /* 0x000fce0008000f00 */
.L_x_211:
[----:B-1----:R1:W2:Y:S02]  /*9520*/  SYNCS.PHASECHK.TRANS64.TRYWAIT P0, [R0+URZ], R3 ;  /* 0x00000003000075a7 */ /* 0x0022a400080011ff */
[----:B--2---:R-:W-:Y:S05]  /*9530*/  @!P0 NANOSLEEP.SYNCS 0x989680 ;  /* 0x009896800000895d */ /* 0x004fea0003900000 */
[----:B------:R-:W2:Y:S02]  /*9540*/  @!P0 SYNCS.PHASECHK.TRANS64 P0, [R0+URZ], R3 ;  /* 0x00000003000085a7 */ /* 0x000ea400080010ff */
[----:B--2---:R-:W-:Y:S05]  /*9550*/  @!P0 BRA `(.L_x_211) ;  /* 0xfffffffc00f08947 */ /* 0x004fea000383ffff */
[----:B------:R-:W-:Y:S05]  /*9560*/  BRA `(.L_x_212) ;  /* 0xffffffa800147947 */ /* 0x000fea000383ffff */
.L_x_72:
[----:B------:R-:W-:-:S07]  /*9570*/  MOV R0, UR4 ;  /* 0x0000000400007c02 */ /* 0x000fce0008000f00 */
.L_x_213:
[----:B-1----:R1:W2:Y:S02]  /*9580*/  SYNCS.PHASECHK.TRANS64.TRYWAIT P0, [R0+URZ], R3 ;  /* 0x00000003000075a7 */ /* 0x0022a400080011ff */
[----:B--2---:R-:W-:Y:S05]  /*9590*/  @!P0 NANOSLEEP.SYNCS 0x989680 ;  /* 0x009896800000895d */ /* 0x004fea0003900000 */
[----:B------:R-:W2:Y:S02]  /*95a0*/  @!P0 SYNCS.PHASECHK.TRANS64 P0, [R0+URZ], R3 ;  /* 0x00000003000085a7 */ /* 0x000ea400080010ff */
[----:B--2---:R-:W-:Y:S05]  /*95b0*/  @!P0 BRA `(.L_x_213) ;  /* 0xfffffffc00f08947 */ /* 0x004fea000383ffff */
[----:B------:R-:W-:Y:S05]  /*95c0*/  BRA `(.L_x_214) ;  /* 0xffffffa800207947 */ /* 0x000fea000383ffff */
.L_x_73:
[----:B------:R-:W-:-:S07]  /*95d0*/  MOV R0, UR4 ;  /* 0x0000000400007c02 */ /* 0x000fce0008000f00 */
.L_x_215:
[----:B-1----:R1:W2:Y:S02]  /*95e0*/  SYNCS.PHASECHK.TRANS64.TRYWAIT P0, [R0+URZ], R3 ;  /* 0x00000003000075a7 */ /* 0x0022a400080011ff */
[----:B--2---:R-:W-:Y:S05]  /*95f0*/  @!P0 NANOSLEEP.SYNCS 0x989680 ;  /* 0x009896800000895d */ /* 0x004fea0003900000 */
[----:B------:R-:W2:Y:S02]  /*9600*/  @!P0 SYNCS.PHASECHK.TRANS64 P0, [R0+URZ], R3 ;  /* 0x00000003000085a7 */ /* 0x000ea400080010ff */
[----:B--2---:R-:W-:Y:S05]  /*9610*/  @!P0 BRA `(.L_x_215) ;  /* 0xfffffffc00f08947 */ /* 0x004fea000383ffff */
[----:B------:R-:W-:Y:S05]  /*9620*/  BRA `(.L_x_216) ;  /* 0xffffffa8002c7947 */ /* 0x000fea000383ffff */
.L_x_74:
[----:B------:R-:W-:-:S07]  /*9630*/  MOV R0, UR4 ;  /* 0x0000000400007c02 */ /* 0x000fce0008000f00 */
.L_x_217:
[----:B-1----:R1:W2:Y:S02]  /*9640*/  SYNCS.PHASECHK.TRANS64.TRYWAIT P0, [R0+URZ], R3 ;  /* 0x00000003000075a7 */ /* 0x0022a400080011ff */
[----:B--2---:R-:W-:Y:S05]  /*9650*/  @!P0 NANOSLEEP.SYNCS 0x989680 ;  /* 0x009896800000895d */ /* 0x004fea0003900000 */
[----:B------:R-:W2:Y:S02]  /*9660*/  @!P0 SYNCS.PHASECHK.TRANS64 P0, [R0+URZ], R3 ;  /* 0x00000003000085a7 */ /* 0x000ea400080010ff */
[----:B--2---:R-:W-:Y:S05]  /*9670*/  @!P0 BRA `(.L_x_217) ;  /* 0xfffffffc00f08947 */ /* 0x004fea000383ffff */
[----:B------:R-:W-:Y:S05]  /*9680*/  BRA `(.L_x_218) ;  /* 0xffffffa800387947 */ /* 0x000fea000383ffff */
.L_x_75:
[----:B------:R-:W-:-:S07]  /*9690*/  MOV R0, UR4 ;  /* 0x0000000400007c02 */ /* 0x000fce0008000f00 */
.L_x_219:
[----:B-1----:R1:W2:Y:S02]  /*96a0*/  SYNCS.PHASECHK.TRANS64.TRYWAIT P0, [R0+URZ], R3 ;  /* 0x00000003000075a7 */ /* 0x0022a400080011ff */
[----:B--2---:R-:W-:Y:S05]  /*96b0*/  @!P0 NANOSLEEP.SYNCS 0x989680 ;  /* 0x009896800000895d */ /* 0x004fea0003900000 */
[----:B------:R-:W2:Y:S02]  /*96c0*/  @!P0 SYNCS.PHASECHK.TRANS64 P0, [R0+URZ], R3 ;  /* 0x00000003000085a7 */ /* 0x000ea400080010ff */
[----:B--2---:R-:W-:Y:S05]  /*96d0*/  @!P0 BRA `(.L_x_219) ;  /* 0xfffffffc00f08947 */ /* 0x004fea000383ffff */
[----:B------:R-:W-:Y:S05]  /*96e0*/  BRA `(.L_x_220) ;  /* 0xffffffa800447947 */ /* 0x000fea000383ffff */
.L_x_76:
[----:B------:R-:W-:-:S07]  /*96f0*/  MOV R0, UR4 ;  /* 0x0000000400007c02 */ /* 0x000fce0008000f00 */
.L_x_221:
[----:B-1----:R1:W2:Y:S02]  /*9700*/  SYNCS.PHASECHK.TRANS64.TRYWAIT P0, [R0+URZ], R3 ;  /* 0x00000003000075a7 */ /* 0x0022a400080011ff */
[----:B--2---:R-:W-:Y:S05]  /*9710*/  @!P0 NANOSLEEP.SYNCS 0x989680 ;  /* 0x009896800000895d */ /* 0x004fea0003900000 */
[----:B------:R-:W2:Y:S02]  /*9720*/  @!P0 SYNCS.PHASECHK.TRANS64 P0, [R0+URZ], R3 ;  /* 0x00000003000085a7 */ /* 0x000ea400080010ff */
[----:B--2---:R-:W-:Y:S05]  /*9730*/  @!P0 BRA `(.L_x_221) ;  /* 0xfffffffc00f08947 */ /* 0x004fea000383ffff */
[----:B------:R-:W-:Y:S05]  /*9740*/  BRA `(.L_x_222) ;  /* 0xffffffa800507947 */ /* 0x000fea000383ffff */
.L_x_77:
[----:B------:R-:W-:-:S07]  /*9750*/  MOV R0, UR4 ;  /* 0x0000000400007c02 */ /* 0x000fce0008000f00 */
.L_x_223:
[----:B-1----:R1:W2:Y:S02]  /*9760*/  SYNCS.PHASECHK.TRANS64.TRYWAIT P0, [R0+URZ], R3 ;  /* 0x00000003000075a7 */ /* 0x0022a400080011ff */
[----:B--2---:R-:W-:Y:S05]  /*9770*/  @!P0 NANOSLEEP.SYNCS 0x989680 ;  /* 0x009896800000895d */ /* 0x004fea0003900000 */
[----:B------:R-:W2:Y:S02]  /*9780*/  @!P0 SYNCS.PHASECHK.TRANS64 P0, [R0+URZ], R3 ;  /* 0x00000003000085a7 */ /* 0x000ea400080010ff */
[----:B--2---:R-:W-:Y:S05]  /*9790*/  @!P0 BRA `(.L_x_223) ;  /* 0xfffffffc00f08947 */ /* 0x004fea000383ffff */
[----:B------:R-:W-:Y:S05]  /*97a0*/  BRA `(.L_x_224) ;  /* 0xffffffa8005c7947 */ /* 0x000fea000383ffff */
.L_x_78:
[----:B------:R-:W-:-:S07]  /*97b0*/  MOV R0, UR4 ;  /* 0x0000000400007c02 */ /* 0x000fce0008000f00 */
.L_x_225:
[----:B-1----:R1:W2:Y:S02]  /*97c0*/  SYNCS.PHASECHK.TRANS64.TRYWAIT P0, [R0+URZ], R3 ;  /* 0x00000003000075a7 */ /* 0x0022a400080011ff */
[----:B--2---:R-:W-:Y:S05]  /*97d0*/  @!P0 NANOSLEEP.SYNCS 0x989680 ;  /* 0x009896800000895d */ /* 0x004fea0003900000 */
[----:B------:R-:W2:Y:S02]  /*97e0*/  @!P0 SYNCS.PHASECHK.TRANS64 P0, [R0+URZ], R3 ;  /* 0x00000003000085a7 */ /* 0x000ea400080010ff */
[----:B--2---:R-:W-:Y:S05]  /*97f0*/  @!P0 BRA `(.L_x_225) ;  /* 0xfffffffc00f08947 */ /* 0x004fea000383ffff */
[----:B------:R-:W-:Y:S05]  /*9800*/  BRA `(.L_x_226) ;  /* 0xffffffa800687947 */ /* 0x000fea000383ffff */
.L_x_79:
[----:B------:R-:W-:-:S07]  /*9810*/  MOV R0, UR4 ;  /* 0x0000000400007c02 */ /* 0x000fce0008000f00 */
.L_x_227:
[----:B-1----:R1:W2:Y:S02]  /*9820*/  SYNCS.PHASECHK.TRANS64.TRYWAIT P0, [R0+URZ], R3 ;  /* 0x00000003000075a7 */ /* 0x0022a400080011ff */
[----:B--2---:R-:W-:Y:S05]  /*9830*/  @!P0 NANOSLEEP.SYNCS 0x989680 ;  /* 0x009896800000895d */ /* 0x004fea0003900000 */
[----:B------:R-:W2:Y:S02]  /*9840*/  @!P0 SYNCS.PHASECHK.TRANS64 P0, [R0+URZ], R3 ;  /* 0x00000003000085a7 */ /* 0x000ea400080010ff */
[----:B--2---:R-:W-:Y:S05]  /*9850*/  @!P0 BRA `(.L_x_227) ;  /* 0xfffffffc00f08947 */ /* 0x004fea000383ffff */
[----:B------:R-:W-:Y:S05]  /*9860*/  BRA `(.L_x_228) ;  /* 0xffffffa800747947 */ /* 0x000fea000383ffff */
.L_x_80:
[----:B------:R-:W-:-:S07]  /*9870*/  MOV R0, UR4 ;  /* 0x0000000400007c02 */ /* 0x000fce0008000f00 */
.L_x_229:
[----:B-1----:R1:W2:Y:S02]  /*9880*/  SYNCS.PHASECHK.TRANS64.TRYWAIT P0, [R0+URZ], R3 ;  /* 0x00000003000075a7 */ /* 0x0022a400080011ff */
[----:B--2---:R-:W-:Y:S05]  /*9890*/  @!P0 NANOSLEEP.SYNCS 0x989680 ;  /* 0x009896800000895d */ /* 0x004fea0003900000 */
[----:B------:R-:W2:Y:S02]  /*98a0*/  @!P0 SYNCS.PHASECHK.TRANS64 P0, [R0+URZ], R3 ;  /* 0x00000003000085a7 */ /* 0x000ea400080010ff */
[----:B--2---:R-:W-:Y:S05]  /*98b0*/  @!P0 BRA `(.L_x_229) ;  /* 0xfffffffc00f08947 */ /* 0x004fea000383ffff */
[----:B------:R-:W-:Y:S05]  /*98c0*/  BRA `(.L_x_230) ;  /* 0xffffffa800807947 */ /* 0x000fea000383ffff */
.L_x_81:
[----:B------:R-:W-:-:S07]  /*98d0*/  MOV R0, UR4 ;  /* 0x0000000400007c02 */ /* 0x000fce0008000f00 */
.L_x_231:
[----:B-1----:R1:W2:Y:S02]  /*98e0*/  SYNCS.PHASECHK.TRANS64.TRYWAIT P0, [R0+URZ], R3 ;  /* 0x00000003000075a7 */ /* 0x0022a400080011ff */
[----:B--2---:R-:W-:Y:S05]  /*98f0*/  @!P0 NANOSLEEP.SYNCS 0x989680 ;  /* 0x009896800000895d */ /* 0x004fea0003900000 */
[----:B------:R-:W2:Y:S02]  /*9900*/  @!P0 SYNCS.PHASECHK.TRANS64 P0, [R0+URZ], R3 ;  /* 0x00000003000085a7 */ /* 0x000ea400080010ff */
[----:B--2---:R-:W-:Y:S05]  /*9910*/  @!P0 BRA `(.L_x_231) ;  /* 0xfffffffc00f08947 */ /* 0x004fea000383ffff */
[----:B------:R-:W-:Y:S05]  /*9920*/  BRA `(.L_x_232) ;  /* 0xffffffa8008c7947 */ /* 0x000fea000383ffff */
.L_x_82:
[----:B------:R-:W-:-:S07]  /*9930*/  MOV R0, UR4 ;  /* 0x0000000400007c02 */ /* 0x000fce0008000f00 */
.L_x_233:
[----:B-1----:R1:W2:Y:S02]  /*9940*/  SYNCS.PHASECHK.TRANS64.TRYWAIT P0, [R0+URZ], R3 ;  /* 0x00000003000075a7 */ /* 0x0022a400080011ff */
[----:B--2---:R-:W-:Y:S05]  /*9950*/  @!P0 NANOSLEEP.SYNCS 0x989680 ;  /* 0x009896800000895d */ /* 0x004fea0003900000 */
[----:B------:R-:W2:Y:S02]  /*9960*/  @!P0 SYNCS.PHASECHK.TRANS64 P0, [R0+URZ], R3 ;  /* 0x00000003000085a7 */ /* 0x000ea400080010ff */
[----:B--2---:R-:W-:Y:S05]  /*9970*/  @!P0 BRA `(.L_x_233) ;  /* 0xfffffffc00f08947 */ /* 0x004fea000383ffff */
[----:B------:R-:W-:Y:S05]  /*9980*/  BRA `(.L_x_234) ;  /* 0xffffffa800987947 */ /* 0x000fea000383ffff */
.L_x_83:
[----:B------:R-:W-:-:S07]  /*9990*/  MOV R0, UR4 ;  /* 0x0000000400007c02 */ /* 0x000fce0008000f00 */
.L_x_235:
[----:B-1----:R1:W2:Y:S02]  /*99a0*/  SYNCS.PHASECHK.TRANS64.TRYWAIT P0, [R0+URZ], R3 ;  /* 0x00000003000075a7 */ /* 0x0022a400080011ff */
[----:B--2---:R-:W-:Y:S05]  /*99b0*/  @!P0 NANOSLEEP.SYNCS 0x989680 ;  /* 0x009896800000895d */ /* 0x004fea0003900000 */
[----:B------:R-:W2:Y:S02]  /*99c0*/  @!P0 SYNCS.PHASECHK.TRANS64 P0, [R0+URZ], R3 ;  /* 0x00000003000085a7 */ /* 0x000ea400080010ff */
[----:B--2---:R-:W-:Y:S05]  /*99d0*/  @!P0 BRA `(.L_x_235) ;  /* 0xfffffffc00f08947 */ /* 0x004fea000383ffff */
[----:B------:R-:W-:Y:S05]  /*99e0*/  BRA `(.L_x_236) ;  /* 0xffffffa800a47947 */ /* 0x000fea000383ffff */
.L_x_84:
[----:B------:R-:W-:-:S07]  /*99f0*/  MOV R0, UR4 ;  /* 0x0000000400007c02 */ /* 0x000fce0008000f00 */
.L_x_237:
[----:B-1----:R1:W2:Y:S02]  /*9a00*/  SYNCS.PHASECHK.TRANS64.TRYWAIT P0, [R0+URZ], R3 ;  /* 0x00000003000075a7 */ /* 0x0022a400080011ff */
[----:B--2---:R-:W-:Y:S05]  /*9a10*/  @!P0 NANOSLEEP.SYNCS 0x989680 ;  /* 0x009896800000895d */ /* 0x004fea0003900000 */
[----:B------:R-:W2:Y:S02]  /*9a20*/  @!P0 SYNCS.PHASECHK.TRANS64 P0, [R0+URZ], R3 ;  /* 0x00000003000085a7 */ /* 0x000ea400080010ff */
[----:B--2---:R-:W-:Y:S05]  /*9a30*/  @!P0 BRA `(.L_x_237) ;  /* 0xfffffffc00f08947 */ /* 0x004fea000383ffff */
[----:B------:R-:W-:Y:S05]  /*9a40*/  BRA `(.L_x_238) ;  /* 0xffffffa800b07947 */ /* 0x000fea000383ffff */
.L_x_85:
[----:B------:R-:W-:-:S07]  /*9a50*/  MOV R0, UR4 ;  /* 0x0000000400007c02 */ /* 0x000fce0008000f00 */
.L_x_239:
[----:B-1----:R1:W2:Y:S02]  /*9a60*/  SYNCS.PHASECHK.TRANS64.TRYWAIT P0, [R0+URZ], R3 ;  /* 0x00000003000075a7 */ /* 0x0022a400080011ff */
[----:B--2---:R-:W-:Y:S05]  /*9a70*/  @!P0 NANOSLEEP.SYNCS 0x989680 ;  /* 0x009896800000895d */ /* 0x004fea0003900000 */
[----:B------:R-:W2:Y:S02]  /*9a80*/  @!P0 SYNCS.PHASECHK.TRANS64 P0, [R0+URZ], R3 ;  /* 0x00000003000085a7 */ /* 0x000ea400080010ff */
[----:B--2---:R-:W-:Y:S05]  /*9a90*/  @!P0 BRA `(.L_x_239) ;  /* 0xfffffffc00f08947 */ /* 0x004fea000383ffff */
[----:B------:R-:W-:Y:S05]  /*9aa0*/  BRA `(.L_x_240) ;  /* 0xffffffa800bc7947 */ /* 0x000fea000383ffff */
.L_x_86:
[----:B------:R-:W-:-:S07]  /*9ab0*/  MOV R0, UR4 ;  /* 0x0000000400007c02 */ /* 0x000fce0008000f00 */
.L_x_241:
[----:B-1----:R1:W2:Y:S02]  /*9ac0*/  SYNCS.PHASECHK.TRANS64.TRYWAIT P0, [R0+URZ], R3 ;  /* 0x00000003000075a7 */ /* 0x0022a400080011ff */
[----:B--2---:R-:W-:Y:S05]  /*9ad0*/  @!P0 NANOSLEEP.SYNCS 0x989680 ;  /* 0x009896800000895d */ /* 0x004fea0003900000 */
[----:B------:R-:W2:Y:S02]  /*9ae0*/  @!P0 SYNCS.PHASECHK.TRANS64 P0, [R0+URZ], R3 ;  /* 0x00000003000085a7 */ /* 0x000ea400080010ff */
[----:B--2---:R-:W-:Y:S05]  /*9af0*/  @!P0 BRA `(.L_x_241) ;  /* 0xfffffffc00f08947 */ /* 0x004fea000383ffff */
[----:B------:R-:W-:Y:S05]  /*9b00*/  BRA `(.L_x_242) ;  /* 0xffffffa800c87947 */ /* 0x000fea000383ffff */
.L_x_87:
[----:B------:R-:W-:-:S07]  /*9b10*/  MOV R0, UR4 ;  /* 0x0000000400007c02 */ /* 0x000fce0008000f00 */
.L_x_243:
[----:B-1----:R1:W2:Y:S02]  /*9b20*/  SYNCS.PHASECHK.TRANS64.TRYWAIT P0, [R0+URZ], R3 ;  /* 0x00000003000075a7 */ /* 0x0022a400080011ff */
[----:B--2---:R-:W-:Y:S05]  /*9b30*/  @!P0 NANOSLEEP.SYNCS 0x989680 ;  /* 0x009896800000895d */ /* 0x004fea0003900000 */
[----:B------:R-:W2:Y:S02]  /*9b40*/  @!P0 SYNCS.PHASECHK.TRANS64 P0, [R0+URZ], R3 ;  /* 0x00000003000085a7 */ /* 0x000ea400080010ff */
[----:B--2---:R-:W-:Y:S05]  /*9b50*/  @!P0 BRA `(.L_x_243) ;  /* 0xfffffffc00f08947 */ /* 0x004fea000383ffff */
[----:B------:R-:W-:Y:S05]  /*9b60*/  BRA `(.L_x_244) ;  /* 0xffffffa800d47947 */ /* 0x000fea000383ffff */
.L_x_88:
[----:B------:R-:W-:-:S07]  /*9b70*/  MOV R0, UR4 ;  /* 0x0000000400007c02 */ /* 0x000fce0008000f00 */
.L_x_245:
[----:B-1----:R1:W2:Y:S02]  /*9b80*/  SYNCS.PHASECHK.TRANS64.TRYWAIT P0, [R0+URZ], R3 ;  /* 0x00000003000075a7 */ /* 0x0022a400080011ff */
[----:B--2---:R-:W-:Y:S05]  /*9b90*/  @!P0 NANOSLEEP.SYNCS 0x989680 ;  /* 0x009896800000895d */ /* 0x004fea0003900000 */
[----:B------:R-:W2:Y:S02]  /*9ba0*/  @!P0 SYNCS.PHASECHK.TRANS64 P0, [R0+URZ], R3 ;  /* 0x00000003000085a7 */ /* 0x000ea400080010ff */
[----:B--2---:R-:W-:Y:S05]  /*9bb0*/  @!P0 BRA `(.L_x_245) ;  /* 0xfffffffc00f08947 */ /* 0x004fea000383ffff */
[----:B------:R-:W-:Y:S05]  /*9bc0*/  BRA `(.L_x_246) ;  /* 0xffffffa800e07947 */ /* 0x000fea000383ffff */
.L_x_89:
[----:B------:R-:W-:-:S07]  /*9bd0*/  MOV R0, UR4 ;  /* 0x0000000400007c02 */ /* 0x000fce0008000f00 */
.L_x_247:
[----:B-1----:R1:W2:Y:S02]  /*9be0*/  SYNCS.PHASECHK.TRANS64.TRYWAIT P0, [R0+URZ], R3 ;  /* 0x00000003000075a7 */ /* 0x0022a400080011ff */
[----:B--2---:R-:W-:Y:S05]  /*9bf0*/  @!P0 NANOSLEEP.SYNCS 0x989680 ;  /* 0x009896800000895d */ /* 0x004fea0003900000 */
[----:B------:R-:W2:Y:S02]  /*9c00*/  @!P0 SYNCS.PHASECHK.TRANS64 P0, [R0+URZ], R3 ;  /* 0x00000003000085a7 */ /* 0x000ea400080010ff */
[----:B--2---:R-:W-:Y:S05]  /*9c10*/  @!P0 BRA `(.L_x_247) ;  /* 0xfffffffc00f08947 */ /* 0x004fea000383ffff */
[----:B------:R-:W-:Y:S05]  /*9c20*/  BRA `(.L_x_248) ;  /* 0xffffffa800ec7947 */ /* 0x000fea000383ffff */
.L_x_90:
[----:B------:R-:W-:-:S07]  /*9c30*/  MOV R0, UR4 ;  /* 0x0000000400007c02 */ /* 0x000fce0008000f00 */
.L_x_249:
[----:B-1----:R1:W2:Y:S02]  /*9c40*/  SYNCS.PHASECHK.TRANS64.TRYWAIT P0, [R0+URZ], R3 ;  /* 0x00000003000075a7 */ /* 0x0022a400080011ff */
[----:B--2---:R-:W-:Y:S05]  /*9c50*/  @!P0 NANOSLEEP.SYNCS 0x989680 ;  /* 0x009896800000895d */ /* 0x004fea0003900000 */
[----:B------:R-:W2:Y:S02]  /*9c60*/  @!P0 SYNCS.PHASECHK.TRANS64 P0, [R0+URZ], R3 ;  /* 0x00000003000085a7 */ /* 0x000ea400080010ff */
[----:B--2---:R-:W-:Y:S05]  /*9c70*/  @!P0 BRA `(.L_x_249) ;  /* 0xfffffffc00f08947 */ /* 0x004fea000383ffff */
[----:B------:R-:W-:Y:S05]  /*9c80*/  BRA `(.L_x_250) ;  /* 0xffffffa800f87947 */ /* 0x000fea000383ffff */
.L_x_91:
[----:B------:R-:W-:-:S07]  /*9c90*/  MOV R0, UR4 ;  /* 0x0000000400007c02 */ /* 0x000fce0008000f00 */
.L_x_251:
[----:B-1----:R1:W2:Y:S02]  /*9ca0*/  SYNCS.PHASECHK.TRANS64.TRYWAIT P0, [R0+URZ], R3 ;  /* 0x00000003000075a7 */ /* 0x0022a400080011ff */
[----:B--2---:R-:W-:Y:S05]  /*9cb0*/  @!P0 NANOSLEEP.SYNCS 0x989680 ;  /* 0x009896800000895d */ /* 0x004fea0003900000 */
[----:B------:R-:W2:Y:S02]  /*9cc0*/  @!P0 SYNCS.PHASECHK.TRANS64 P0, [R0+URZ], R3 ;  /* 0x00000003000085a7 */ /* 0x000ea400080010ff */
[----:B--2---:R-:W-:Y:S05]  /*9cd0*/  @!P0 BRA `(.L_x_251) ;  /* 0xfffffffc00f08947 */ /* 0x004fea000383ffff */
[----:B------:R-:W-:Y:S05]  /*9ce0*/  BRA `(.L_x_252) ;  /* 0xffffffac00047947 */ /* 0x000fea000383ffff */
.L_x_92:
[----:B------:R-:W-:-:S07]  /*9cf0*/  MOV R0, UR4 ;  /* 0x0000000400007c02 */ /* 0x000fce0008000f00 */
.L_x_253:
[----:B-1----:R1:W2:Y:S02]  /*9d00*/  SYNCS.PHASECHK.TRANS64.TRYWAIT P0, [R0+URZ], R3 ;  /* 0x00000003000075a7 */ /* 0x0022a400080011ff */
[----:B--2---:R-:W-:Y:S05]  /*9d10*/  @!P0 NANOSLEEP.SYNCS 0x989680 ;  /* 0x009896800000895d */ /* 0x004fea0003900000 */
[----:B------:R-:W2:Y:S02]  /*9d20*/  @!P0 SYNCS.PHASECHK.TRANS64 P0, [R0+URZ], R3 ;  /* 0x00000003000085a7 */ /* 0x000ea400080010ff */
[----:B--2---:R-:W-:Y:S05]  /*9d30*/  @!P0 BRA `(.L_x_253) ;  /* 0xfffffffc00f08947 */ /* 0x004fea000383ffff */
[----:B------:R-:W-:Y:S05]  /*9d40*/  BRA `(.L_x_254) ;  /* 0xffffffac00107947 */ /* 0x000fea000383ffff */
.L_x_93:
[----:B------:R-:W-:-:S07]  /*9d50*/  MOV R0, UR4 ;  /* 0x0000000400007c02 */ /* 0x000fce0008000f00 */
.L_x_255:
[----:B-1----:R1:W2:Y:S02]  /*9d60*/  SYNCS.PHASECHK.TRANS64.TRYWAIT P0, [R0+URZ], R3 ;  /* 0x00000003000075a7 */ /* 0x0022a400080011ff */
[----:B--2---:R-:W-:Y:S05]  /*9d70*/  @!P0 NANOSLEEP.SYNCS 0x989680 ;  /* 0x009896800000895d */ /* 0x004fea0003900000 */
[----:B------:R-:W2:Y:S02]  /*9d80*/  @!P0 SYNCS.PHASECHK.TRANS64 P0, [R0+URZ], R3 ;  /* 0x00000003000085a7 */ /* 0x000ea400080010ff */
[----:B--2---:R-:W-:Y:S05]  /*9d90*/  @!P0 BRA `(.L_x_255) ;  /* 0xfffffffc00f08947 */ /* 0x004fea000383ffff */
[----:B------:R-:W-:Y:S05]  /*9da0*/  BRA `(.L_x_256) ;  /* 0xffffffac001c7947 */ /* 0x000fea000383ffff */
.L_x_94:
[----:B------:R-:W-:-:S07]  /*9db0*/  MOV R0, UR4 ;  /* 0x0000000400007c02 */ /* 0x000fce0008000f00 */
.L_x_257:
[----:B-1----:R1:W2:Y:S02]  /*9dc0*/  SYNCS.PHASECHK.TRANS64.TRYWAIT P0, [R0+URZ], R3 ;  /* 0x00000003000075a7 */ /* 0x0022a400080011ff */
[----:B--2---:R-:W-:Y:S05]  /*9dd0*/  @!P0 NANOSLEEP.SYNCS 0x989680 ;  /* 0x009896800000895d */ /* 0x004fea0003900000 */
[----:B------:R-:W2:Y:S02]  /*9de0*/  @!P0 SYNCS.PHASECHK.TRANS64 P0, [R0+URZ], R3 ;  /* 0x00000003000085a7 */ /* 0x000ea400080010ff */
[----:B--2---:R-:W-:Y:S05]  /*9df0*/  @!P0 BRA `(.L_x_257) ;  /* 0xfffffffc00f08947 */ /* 0x004fea000383ffff */
[----:B------:R-:W-:Y:S05]  /*9e00*/  BRA `(.L_x_258) ;  /* 0xffffffac00287947 */ /* 0x000fea000383ffff */
.L_x_95:
[----:B------:R-:W-:-:S07]  /*9e10*/  MOV R0, UR4 ;  /* 0x0000000400007c02 */ /* 0x000fce0008000f00 */
.L_x_259:
[----:B-1----:R1:W2:Y:S02]  /*9e20*/  SYNCS.PHASECHK.TRANS64.TRYWAIT P0, [R0+URZ], R3 ;  /* 0x00000003000075a7 */ /* 0x0022a400080011ff */
[----:B--2---:R-:W-:Y:S05]  /*9e30*/  @!P0 NANOSLEEP.SYNCS 0x989680 ;  /* 0x009896800000895d */ /* 0x004fea0003900000 */
[----:B------:R-:W2:Y:S02]  /*9e40*/  @!P0 SYNCS.PHASECHK.TRANS64 P0, [R0+URZ], R3 ;  /* 0x00000003000085a7 */ /* 0x000ea400080010ff */
[----:B--2---:R-:W-:Y:S05]  /*9e50*/  @!P0 BRA `(.L_x_259) ;  /* 0xfffffffc00f08947 */ /* 0x004fea000383ffff */
[----:B------:R-:W-:Y:S05]  /*9e60*/  BRA `(.L_x_260) ;  /* 0xffffffac00347947 */ /* 0x000fea000383ffff */
.L_x_96:
[----:B------:R-:W-:-:S07]  /*9e70*/  MOV R0, UR4 ;  /* 0x0000000400007c02 */ /* 0x000fce0008000f00 */
.L_x_261:
[----:B-1----:R1:W2:Y:S02]  /*9e80*/  SYNCS.PHASECHK.TRANS64.TRYWAIT P0, [R0+URZ], R3 ;  /* 0x00000003000075a7 */ /* 0x0022a400080011ff */
[----:B--2---:R-:W-:Y:S05]  /*9e90*/  @!P0 NANOSLEEP.SYNCS 0x989680 ;  /* 0x009896800000895d */ /* 0x004fea0003900000 */
[----:B------:R-:W2:Y:S02]  /*9ea0*/  @!P0 SYNCS.PHASECHK.TRANS64 P0, [R0+URZ], R3 ;  /* 0x00000003000085a7 */ /* 0x000ea400080010ff */
[----:B--2---:R-:W-:Y:S05]  /*9eb0*/  @!P0 BRA `(.L_x_261) ;  /* 0xfffffffc00f08947 */ /* 0x004fea000383ffff */
[----:B------:R-:W-:Y:S05]  /*9ec0*/  BRA `(.L_x_262) ;  /* 0xffffffac00407947 */ /* 0x000fea000383ffff */
.L_x_99:
[----:B--2---:R2:W3:Y:S02]  /*9ed0*/  SYNCS.PHASECHK.TRANS64.TRYWAIT P0, [R2+URZ+0x3e0], R4 ;  /* 0x0003e004020075a7 */ /* 0x0044e400080011ff */
[----:B---3--:R-:W-:Y:S05]  /*9ee0*/  @!P0 NANOSLEEP.SYNCS 0x989680 ;  /* 0x009896800000895d */ /* 0x008fea0003900000 */
[----:B------:R-:W3:Y:S02]  /*9ef0*/  @!P0 SYNCS.PHASECHK.TRANS64 P0, [R2+URZ+0x3e0], R4 ;  /* 0x0003e004020085a7 */ /* 0x000ee400080010ff */
[----:B---3--:R-:W-:Y:S05]  /*9f00*/  @!P0 BRA `(.L_x_99) ;  /* 0xfffffffc00f08947 */ /* 0x008fea000383ffff */
[----:B------:R-:W-:Y:S05]  /*9f10*/  BRA `(.L_x_263) ;  /* 0xffffffac009c7947 */ /* 0x000fea000383ffff */
.L_x_100:
[----:B------:R-:W-:-:S07]  /*9f20*/  MOV R2, UR5 ;  /* 0x0000000500027c02 */ /* 0x000fce0008000f00 */
.L_x_264:
[----:B--2---:R2:W3:Y:S02]  /*9f30*/  SYNCS.PHASECHK.TRANS64.TRYWAIT P0, [R2+URZ+0x390], R5 ;  /* 0x00039005020075a7 */ /* 0x0044e400080011ff */
[----:B---3--:R-:W-:Y:S05]  /*9f40*/  @!P0 NANOSLEEP.SYNCS 0x989680 ;  /* 0x009896800000895d */ /* 0x008fea0003900000 */
[----:B------:R-:W3:Y:S02]  /*9f50*/  @!P0 SYNCS.PHASECHK.TRANS64 P0, [R2+URZ+0x390], R5 ;  /* 0x00039005020085a7 */ /* 0x000ee400080010ff */
[----:B---3--:R-:W-:Y:S05]  /*9f60*/  @!P0 BRA `(.L_x_264) ;  /* 0xfffffffc00f08947 */ /* 0x008fea000383ffff */
[----:B------:R-:W-:Y:S05]  /*9f70*/  BRA `(.L_x_265) ;  /* 0xffffffac00ac7947 */ /* 0x000fea000383ffff */
.L_x_101:
[----:B--2---:R2:W3:Y:S02]  /*9f80*/  SYNCS.PHASECHK.TRANS64.TRYWAIT P1, [R2+URZ+0x380], R4 ;  /* 0x00038004020075a7 */ /* 0x0044e400080211ff */
[----:B---3--:R-:W-:Y:S05]  /*9f90*/  @!P1 NANOSLEEP.SYNCS 0x989680 ;  /* 0x009896800000995d */ /* 0x008fea0003900000 */
[----:B------:R-:W3:Y:S02]  /*9fa0*/  @!P1 SYNCS.PHASECHK.TRANS64 P1, [R2+URZ+0x380], R4 ;  /* 0x00038004020095a7 */ /* 0x000ee400080210ff */
[----:B---3--:R-:W-:Y:S05]  /*9fb0*/  @!P1 BRA `(.L_x_101) ;  /* 0xfffffffc00f09947 */ /* 0x008fea000383ffff */
[----:B------:R-:W-:Y:S05]  /*9fc0*/  BRA `(.L_x_266) ;  /* 0xffffffac00dc7947 */ /* 0x000fea000383ffff */
.L_x_104:
[----:B------:R-:W-:-:S07]  /*9fd0*/  MOV R0, UR5 ;  /* 0x0000000500007c02 */ /* 0x000fce0008000f00 */
.L_x_267:
[----:B--2---:R2:W3:Y:S02]  /*9fe0*/  SYNCS.PHASECHK.TRANS64.TRYWAIT P0, [R0+URZ+0x390], R2 ;  /* 0x00039002000075a7 */ /* 0x0044e400080011ff */
[----:B---3--:R-:W-:Y:S05]  /*9ff0*/  @!P0 NANOSLEEP.SYNCS 0x989680 ;  /* 0x009896800000895d */ /* 0x008fea0003900000 */
[----:B------:R-:W3:Y:S02]  /*a000*/  @!P0 SYNCS.PHASECHK.TRANS64 P0, [R0+URZ+0x390], R2 ;  /* 0x00039002000085a7 */ /* 0x000ee400080010ff */
[----:B---3--:R-:W-:Y:S05]  /*a010*/  @!P0 BRA `(.L_x_267) ;  /* 0xfffffffc00f08947 */ /* 0x008fea000383ffff */
[----:B------:R-:W-:Y:S05]  /*a020*/  BRA `(.L_x_103) ;  /* 0xffffffb000307947 */ /* 0x000fea000383ffff */
.L_x_111:
[----:B--2---:R2:W3:Y:S02]  /*a030*/  SYNCS.PHASECHK.TRANS64.TRYWAIT P1, [R0+URZ+0x380], R2 ;  /* 0x00038002000075a7 */ /* 0x0044e400080211ff */
[----:B---3--:R-:W-:Y:S05]  /*a040*/  @!P1 NANOSLEEP.SYNCS 0x989680 ;  /* 0x009896800000995d */ /* 0x008fea0003900000 */
[----:B------:R-:W3:Y:S02]  /*a050*/  @!P1 SYNCS.PHASECHK.TRANS64 P1, [R0+URZ+0x380], R2 ;  /* 0x00038002000095a7 */ /* 0x000ee400080210ff */
[----:B---3--:R-:W-:Y:S05]  /*a060*/  @!P1 BRA `(.L_x_111) ;  /* 0xfffffffc00f09947 */ /* 0x008fea000383ffff */
[----:B------:R-:W-:Y:S05]  /*a070*/  BRA `(.L_x_268) ;  /* 0xffffffb4008c7947 */ /* 0x000fea000383ffff */
.L_x_112:
[----:B------:R-:W-:-:S07]  /*a080*/  MOV R2, UR9 ;  /* 0x0000000900027c02 */ /* 0x000fce0008000f00 */
.L_x_269:
[----:B-1----:R1:W2:Y:S02]  /*a090*/  SYNCS.PHASECHK.TRANS64.TRYWAIT P0, [R2+URZ+0x3c0], R0 ;  /* 0x0003c000020075a7 */ /* 0x0022a400080011ff */
[----:B--2---:R-:W-:Y:S05]  /*a0a0*/  @!P0 NANOSLEEP.SYNCS 0x989680 ;  /* 0x009896800000895d */ /* 0x004fea0003900000 */
[----:B------:R-:W2:Y:S02]  /*a0b0*/  @!P0 SYNCS.PHASECHK.TRANS64 P0, [R2+URZ+0x3c0], R0 ;  /* 0x0003c000020085a7 */ /* 0x000ea400080010ff */
[----:B--2---:R-:W-:Y:S05]  /*a0c0*/  @!P0 BRA `(.L_x_269) ;  /* 0xfffffffc00f08947 */ /* 0x004fea000383ffff */
[----:B------:R-:W-:Y:S05]  /*a0d0*/  BRA `(.L_x_270) ;  /* 0xffffffb400bc7947 */ /* 0x000fea000383ffff */
.L_x_115:
[----:B------:R-:W-:Y:S07]  /*a0e0*/  MOV R0, UR7 ;  /* 0x0000000700007c02 */ /* 0x000fee0008000f00 */
.L_x_271:
[----:B-1----:R1:W2:Y:S02]  /*a0f0*/  SYNCS.PHASECHK.TRANS64.TRYWAIT P0, [R0+URZ], R2 ;  /* 0x00000002000075a7 */ /* 0x0022a400080011ff */
[----:B--2---:R-:W-:Y:S05]  /*a100*/  @!P0 NANOSLEEP.SYNCS 0x989680 ;  /* 0x009896800000895d */ /* 0x004fea0003900000 */
[----:B------:R-:W2:Y:S02]  /*a110*/  @!P0 SYNCS.PHASECHK.TRANS64 P0, [R0+URZ], R2 ;  /* 0x00000002000085a7 */ /* 0x000ea400080010ff */
[----:B--2---:R-:W-:Y:S05]  /*a120*/  @!P0 BRA `(.L_x_271) ;  /* 0xfffffffc00f08947 */ /* 0x004fea000383ffff */
[----:B------:R-:W-:Y:S05]  /*a130*/  BRA `(.L_x_114) ;  /* 0xffffffb400f47947 */ /* 0x000fea000383ffff */
.L_x_118:
[----:B------:R-:W-:-:S07]  /*a140*/  MOV R0, UR5 ;  /* 0x0000000500007c02 */ /* 0x000fce0008000f00 */
.L_x_272:
[----:B-1----:R1:W3:Y:S02]  /*a150*/  SYNCS.PHASECHK.TRANS64.TRYWAIT P0, [R0+URZ], R2 ;  /* 0x00000002000075a7 */ /* 0x0022e400080011ff */
[----:B---3--:R-:W-:Y:S05]  /*a160*/  @!P0 NANOSLEEP.SYNCS 0x989680 ;  /* 0x009896800000895d */ /* 0x008fea0003900000 */
[----:B------:R-:W3:Y:S02]  /*a170*/  @!P0 SYNCS.PHASECHK.TRANS64 P0, [R0+URZ], R2 ;  /* 0x00000002000085a7 */ /* 0x000ee400080010ff */
[----:B---3--:R-:W-:Y:S05]  /*a180*/  @!P0 BRA `(.L_x_272) ;  /* 0xfffffffc00f08947 */ /* 0x008fea000383ffff */
[----:B------:R-:W-:Y:S05]  /*a190*/  BRA `(.L_x_273) ;  /* 0xffffffb800987947 */ /* 0x000fea000383ffff */
.L_x_119:
[----:B------:R-:W-:-:S07]  /*a1a0*/  MOV R0, UR5 ;  /* 0x0000000500007c02 */ /* 0x000fce0008000f00 */
.L_x_274:
[----:B-1----:R1:W3:Y:S02]  /*a1b0*/  SYNCS.PHASECHK.TRANS64.TRYWAIT P0, [R0+URZ], R3 ;  /* 0x00000003000075a7 */ /* 0x0022e400080011ff */
[----:B---3--:R-:W-:Y:S05]  /*a1c0*/  @!P0 NANOSLEEP.SYNCS 0x989680 ;  /* 0x009896800000895d */ /* 0x008fea0003900000 */
[----:B------:R-:W3:Y:S02]  /*a1d0*/  @!P0 SYNCS.PHASECHK.TRANS64 P0, [R0+URZ], R3 ;  /* 0x00000003000085a7 */ /* 0x000ee400080010ff */
[----:B---3--:R-:W-:Y:S05]  /*a1e0*/  @!P0 BRA `(.L_x_274) ;  /* 0xfffffffc00f08947 */ /* 0x008fea000383ffff */
[----:B------:R-:W-:Y:S05]  /*a1f0*/  BRA `(.L_x_275) ;  /* 0xffffffb800a47947 */ /* 0x000fea000383ffff */
.L_x_120:
[----:B------:R-:W-:-:S07]  /*a200*/  MOV R0, UR5 ;  /* 0x0000000500007c02 */ /* 0x000fce0008000f00 */
.L_x_276:
[----:B-1----:R1:W3:Y:S02]  /*a210*/  SYNCS.PHASECHK.TRANS64.TRYWAIT P0, [R0+URZ], R3 ;  /* 0x00000003000075a7 */ /* 0x0022e400080011ff */
[----:B---3--:R-:W-:Y:S05]  /*a220*/  @!P0 NANOSLEEP.SYNCS 0x989680 ;  /* 0x009896800000895d */ /* 0x008fea0003900000 */
[----:B------:R-:W3:Y:S02]  /*a230*/  @!P0 SYNCS.PHASECHK.TRANS64 P0, [R0+URZ], R3 ;  /* 0x00000003000085a7 */ /* 0x000ee400080010ff */
[----:B---3--:R-:W-:Y:S05]  /*a240*/  @!P0 BRA `(.L_x_276) ;  /* 0xfffffffc00f08947 */ /* 0x008fea000383ffff */
[----:B------:R-:W-:Y:S05]  /*a250*/  BRA `(.L_x_277) ;  /* 0xffffffb800b07947 */ /* 0x000fea000383ffff */
.L_x_121:
[----:B-1----:R-:W-:-:S07]  /*a260*/  MOV R0, UR7 ;  /* 0x0000000700007c02 */ /* 0x002fce0008000f00 */
.L_x_278:
[----:B-1----:R1:W3:Y:S02]  /*a270*/  SYNCS.PHASECHK.TRANS64.TRYWAIT P0, [R0+URZ], R2 ;  /* 0x00000002000075a7 */ /* 0x0022e400080011ff */
[----:B---3--:R-:W-:Y:S05]  /*a280*/  @!P0 NANOSLEEP.SYNCS 0x989680 ;  /* 0x009896800000895d */ /* 0x008fea0003900000 */
[----:B------:R-:W3:Y:S02]  /*a290*/  @!P0 SYNCS.PHASECHK.TRANS64 P0, [R0+URZ], R2 ;  /* 0x00000002000085a7 */ /* 0x000ee400080010ff */
[----:B---3--:R-:W-:Y:S05]  /*a2a0*/  @!P0 BRA `(.L_x_278) ;  /* 0xfffffffc00f08947 */ /* 0x008fea000383ffff */
[----:B------:R-:W-:Y:S05]  /*a2b0*/  BRA `(.L_x_279) ;  /* 0xffffffb800bc7947 */ /* 0x000fea000383ffff */
.L_x_126:
[----:B---3--:R3:W4:Y:S02]  /*a2c0*/  SYNCS.PHASECHK.TRANS64.TRYWAIT P0, [R12+URZ+0x380], R0 ;  /* 0x000380000c0075a7 */ /* 0x00872400080011ff */
[----:B----4-:R-:W-:Y:S05]  /*a2d0*/  @!P0 NANOSLEEP.SYNCS 0x989680 ;  /* 0x009896800000895d */ /* 0x010fea0003900000 */
[----:B------:R-:W4:Y:S02]  /*a2e0*/  @!P0 SYNCS.PHASECHK.TRANS64 P0, [R12+URZ+0x380], R0 ;  /* 0x000380000c0085a7 */ /* 0x000f2400080010ff */
[----:B----4-:R-:W-:Y:S05]  /*a2f0*/  @!P0 BRA `(.L_x_126) ;  /* 0xfffffffc00f08947 */ /* 0x010fea000383ffff */
[----:B------:R-:W-:Y:S05]  /*a300*/  BRA `(.L_x_280) ;  /* 0xffffffbc00cc7947 */ /* 0x000fea000383ffff */
.L_x_129:
[----:B-1----:R-:W-:Y:S07]  /*a310*/  MOV R0, UR19 ;  /* 0x0000001300007c02 */ /* 0x002fee0008000f00 */
.L_x_281:
[----:B-1----:R1:W3:Y:S02]  /*a320*/  SYNCS.PHASECHK.TRANS64.TRYWAIT P2, [R0+URZ+0x378], R8 ;  /* 0x00037808000075a7 */ /* 0x0022e400080411ff */
[----:B---3--:R-:W-:Y:S05]  /*a330*/  @!P2 NANOSLEEP.SYNCS 0x989680 ;  /* 0x009896800000a95d */ /* 0x008fea0003900000 */
[----:B------:R-:W3:Y:S02]  /*a340*/  @!P2 SYNCS.PHASECHK.TRANS64 P2, [R0+URZ+0x378], R8 ;  /* 0x000378080000a5a7 */ /* 0x000ee400080410ff */
[----:B---3--:R-:W-:Y:S05]  /*a350*/  @!P2 BRA `(.L_x_281) ;  /* 0xfffffffc00f0a947 */ /* 0x008fea000383ffff */
[----:B------:R-:W-:Y:S05]  /*a360*/  BRA `(.L_x_128) ;  /* 0xffffffc400147947 */ /* 0x000fea000383ffff */
.L_x_132:
[----:B-1----:R-:W-:Y:S07]  /*a370*/  MOV R0, UR19 ;  /* 0x0000001300007c02 */ /* 0x002fee0008000f00 */
.L_x_282:
[----:B-1----:R1:W3:Y:S02]  /*a380*/  SYNCS.PHASECHK.TRANS64.TRYWAIT P0, [R0+URZ+0x368], R6 ;  /* 0x00036806000075a7 */ /* 0x0022e400080011ff */
[----:B---3--:R-:W-:Y:S05]  /*a390*/  @!P0 NANOSLEEP.SYNCS 0x989680 ;  /* 0x009896800000895d */ /* 0x008fea0003900000 */
[----:B------:R-:W3:Y:S02]  /*a3a0*/  @!P0 SYNCS.PHASECHK.TRANS64 P0, [R0+URZ+0x368], R6 ;  /* 0x00036806000085a7 */ /* 0x000ee400080010ff */
[----:B---3--:R-:W-:Y:S05]  /*a3b0*/  @!P0 BRA `(.L_x_282) ;  /* 0xfffffffc00f08947 */ /* 0x008fea000383ffff */
[----:B------:R-:W-:Y:S05]  /*a3c0*/  BRA `(.L_x_283) ;  /* 0xffffffc400607947 */ /* 0x000fea000383ffff */
.L_x_135:
[----:B---3--:R3:W1:Y:S02]  /*a3d0*/  SYNCS.PHASECHK.TRANS64.TRYWAIT P0, [R3+URZ+0x380], R0 ;  /* 0x00038000030075a7 */ /* 0x00866400080011ff */
[----:B-1----:R-:W-:Y:S05]  /*a3e0*/  @!P0 NANOSLEEP.SYNCS 0x989680 ;  /* 0x009896800000895d */ /* 0x002fea0003900000 */
[----:B------:R-:W1:Y:S02]  /*a3f0*/  @!P0 SYNCS.PHASECHK.TRANS64 P0, [R3+URZ+0x380], R0 ;  /* 0x00038000030085a7 */ /* 0x000e6400080010ff */
[----:B-1----:R-:W-:Y:S05]  /*a400*/  @!P0 BRA `(.L_x_135) ;  /* 0xfffffffc00f08947 */ /* 0x002fea000383ffff */
[----:B------:R-:W-:Y:S05]  /*a410*/  BRA `(.L_x_284) ;  /* 0xffffffc800a87947 */ /* 0x000fea000383ffff */
.L_x_146:
[----:B-1----:R-:W-:Y:S04]  /*a420*/  MOV R0, UR57 ;  /* 0x0000003900007c02 */ /* 0x002fe80008000f00 */
[----:B------:R1:W2:Y:S03]  /*a430*/  SYNCS.PHASECHK.TRANS64.TRYWAIT P1, [R0+URZ+0x360], R4 ;  /* 0x00036004000075a7 */ /* 0x0002a600080211ff */
[----:B--2---:R-:W-:Y:S05]  /*a440*/  @!P1 NANOSLEEP.SYNCS 0x989680 ;  /* 0x009896800000995d */ /* 0x004fea0003900000 */
[----:B------:R-:W2:Y:S02]  /*a450*/  @!P1 SYNCS.PHASECHK.TRANS64 P1, [R0+URZ+0x360], R4 ;  /* 0x00036004000095a7 */ /* 0x000ea400080210ff */
[----:B--2---:R-:W-:Y:S05]  /*a460*/  @!P1 BRA `(.L_x_146) ;  /* 0xfffffffc00ec9947 */ /* 0x004fea000383ffff */
[----:B------:R-:W-:Y:S05]  /*a470*/  BRA `(.L_x_145) ;  /* 0xffffffd400cc7947 */ /* 0x000fea000383ffff */
.L_x_148:
[----:B------:R1:W1:Y:S02]  /*a480*/  SYNCS.PHASECHK.TRANS64.TRYWAIT P1, [R16+URZ+0x3a0], R3 ;  /* 0x0003a003100075a7 */ /* 0x00026400080211ff */
[----:B-1----:R-:W-:Y:S05]  /*a490*/  @!P1 NANOSLEEP.SYNCS 0x989680 ;  /* 0x009896800000995d */ /* 0x002fea0003900000 */
[----:B------:R-:W1:Y:S02]  /*a4a0*/  @!P1 SYNCS.PHASECHK.TRANS64 P1, [R16+URZ+0x3a0], R3 ;  /* 0x0003a003100095a7 */ /* 0x000e6400080210ff */
[----:B-1----:R-:W-:Y:S05]  /*a4b0*/  @!P1 BRA `(.L_x_148) ;  /* 0xfffffffc00f09947 */ /* 0x002fea000383ffff */
[----:B------:R-:W-:Y:S05]  /*a4c0*/  BRA `(.L_x_147) ;  /* 0xffffffd800087947 */ /* 0x000fea000383ffff */
        .weak           $__internal_0_$__cuda_sm10x_tcgen05_guardrail_trap_col_being_dealloced_not_returned_by_alloc
        .type           $__internal_0_$__cuda_sm10x_tcgen05_guardrail_trap_col_being_dealloced_not_returned_by_alloc,@function
        .size           $__internal_0_$__cuda_sm10x_tcgen05_guardrail_trap_col_being_dealloced_not_returned_by_alloc,($__internal_1_$__cuda_sm10x_tcgen05_guardrail_trap_phase_invalid_during_alloc - $__internal_0_$__cuda_sm10x_tcgen05_guardrail_trap_col_being_dealloced_not_returned_by_alloc)
$__internal_0_$__cuda_sm10x_tcgen05_guardrail_trap_col_being_dealloced_not_returned_by_alloc:
[----:B------:R-:W-:Y:S05]  /*a4d0*/  BPT.TRAP 0x1 ;  /* 0x000000040000795c */ /* 0x000fea0000300000 */
[----:B------:R-:W-:-:S04]  /*a4e0*/  HFMA2 R3, -RZ, RZ, 0, 0 ;  /* 0x00000000ff037431 */ /* 0x000fc800000001ff */
[----:B------:R-:W-:Y:S05]  /*a4f0*/  RET.REL.NODEC R2 `(_ZN7cutlass13device_kernelINS_4gemm6kernel13GemmUniversalIN4cute5tupleIJiiiiEEENS1_10collective13CollectiveMmaINS1_35MainloopSm100TmaUmmaWarpSpecializedILi54ELi2ELi4ENS5_IJNS4_1CILi2EEENSA_ILi4EEENSA_ILi1EEEEEEEENS5_IJNSA_ILi64EEESG_NSA_ILi32EEEEEEaNS5_IJlSD_lEEEaSJ_NS4_8TiledMMAINS4_8MMA_AtomIJNS4_15SM100_MMA_S8_SSIaaiLi64ELi64ELNS4_4UMMA5MajorE0ELSO_0ELNSN_8SaturateE0EEEEEENS4_6LayoutINS5_IJSD_SD_SD_EEENS5_IJNSA_ILi0EEESU_SU_EEEEENS5_IJNS4_10UnderscoreESX_SX_EEEEENS4_23SM90_TMA_LOAD_MULTICASTENS4_14ComposedLayoutINS4_7SwizzleILi1ELi4ELi3EEENS4_18smem_ptr_flag_bitsILi8EEENSS_INS5_IJNSA_ILi8EEESH_EEENS5_IJSH_SD_EEEEEEEvNS4_8identityES10_S1A_vS1B_EENS_8epilogue10collective18CollectiveEpilogueINS1D_23Sm100TmaWarpSpecializedILi1ELi1ELi32ELb0ELb0EEEJSI_NS5_IJNSS_ISG_SD_EES1I_EEEaSJ_aSJ_NS1D_6fusion15FusionCallbacksIS1H_NS1K_17LinearCombinationIaiaiLNS_15FloatRoundStyleE2EEESI_S1J_JEEENS4_5SM1004TMEM4LOAD26SM100_TMEM_LOAD_16dp32b32xENS4_13SM90_TMA_LOADENS11_INS12_ILi2ELi4ELi3EEES15_NSS_INS5_IJS16_SG_EEENS5_IJSG_SD_EEEEEEENS4_39AutoVectorizingCopyWithAssumedAlignmentILi128EEENS4_14SM90_TMA_STOREES1Z_S21_S21_EEEvvEEEEvNT_6ParamsE) ;  /* 0xffffff5802c07950 */ /* 0x000fea0003c3ffff */
        .weak           $__internal_1_$__cuda_sm10x_tcgen05_guardrail_trap_phase_invalid_during_alloc
        .type           $__internal_1_$__cuda_sm10x_tcgen05_guardrail_trap_phase_invalid_during_alloc,@function
        .size           $__internal_1_$__cuda_sm10x_tcgen05_guardrail_trap_phase_invalid_during_alloc,($__internal_2_$__cuda_sm10x_tcgen05_guardrail_trap_unallocated_columns_being_dealloced - $__internal_1_$__cuda_sm10x_tcgen05_guardrail_trap_phase_invalid_during_alloc)
$__internal_1_$__cuda_sm10x_tcgen05_guardrail_trap_phase_invalid_during_alloc:
[----:B------:R-:W-:Y:S05]  /*a500*/  BPT.TRAP 0x1 ;  /* 0x000000040000795c */ /* 0x000fea0000300000 */
[----:B------:R-:W-:-:S04]  /*a510*/  MOV R5, 0x0 ;  /* 0x0000000000057802 */ /* 0x000fc80000000f00 */
[----:B------:R-:W-:Y:S05]  /*a520*/  RET.REL.NODEC R4 `(_ZN7cutlass13device_kernelINS_4gemm6kernel13GemmUniversalIN4cute5tupleIJiiiiEEENS1_10collective13CollectiveMmaINS1_35MainloopSm100TmaUmmaWarpSpecializedILi54ELi2ELi4ENS5_IJNS4_1CILi2EEENSA_ILi4EEENSA_ILi1EEEEEEEENS5_IJNSA_ILi64EEESG_NSA_ILi32EEEEEEaNS5_IJlSD_lEEEaSJ_NS4_8TiledMMAINS4_8MMA_AtomIJNS4_15SM100_MMA_S8_SSIaaiLi64ELi64ELNS4_4UMMA5MajorE0ELSO_0ELNSN_8SaturateE0EEEEEENS4_6LayoutINS5_IJSD_SD_SD_EEENS5_IJNSA_ILi0EEESU_SU_EEEEENS5_IJNS4_10UnderscoreESX_SX_EEEEENS4_23SM90_TMA_LOAD_MULTICASTENS4_14ComposedLayoutINS4_7SwizzleILi1ELi4ELi3EEENS4_18smem_ptr_flag_bitsILi8EEENSS_INS5_IJNSA_ILi8EEESH_EEENS5_IJSH_SD_EEEEEEEvNS4_8identityES10_S1A_vS1B_EENS_8epilogue10collective18CollectiveEpilogueINS1D_23Sm100TmaWarpSpecializedILi1ELi1ELi32ELb0ELb0EEEJSI_NS5_IJNSS_ISG_SD_EES1I_EEEaSJ_aSJ_NS1D_6fusion15FusionCallbacksIS1H_NS1K_17LinearCombinationIaiaiLNS_15FloatRoundStyleE2EEESI_S1J_JEEENS4_5SM1004TMEM4LOAD26SM100_TMEM_LOAD_16dp32b32xENS4_13SM90_TMA_LOADENS11_INS12_ILi2ELi4ELi3EEES15_NSS_INS5_IJS16_SG_EEENS5_IJSG_SD_EEEEEEENS4_39AutoVectorizingCopyWithAssumedAlignmentILi128EEENS4_14SM90_TMA_STOREES1Z_S21_S21_EEEvvEEEEvNT_6ParamsE) ;  /* 0xffffff5804b47950 */ /* 0x000fea0003c3ffff */
        .weak           $__internal_2_$__cuda_sm10x_tcgen05_guardrail_trap_unallocated_columns_being_dealloced
        .type           $__internal_2_$__cuda_sm10x_tcgen05_guardrail_trap_unallocated_columns_being_dealloced,@function
        .size           $__internal_2_$__cuda_sm10x_tcgen05_guardrail_trap_unallocated_columns_being_dealloced,(.L_x_286 - $__internal_2_$__cuda_sm10x_tcgen05_guardrail_trap_unallocated_columns_being_dealloced)
$__internal_2_$__cuda_sm10x_tcgen05_guardrail_trap_unallocated_columns_being_dealloced:
[----:B------:R-:W-:Y:S05]  /*a530*/  BPT.TRAP 0x1 ;  /* 0x000000040000795c */ /* 0x000fea0000300000 */
[----:B------:R-:W-:-:S04]  /*a540*/  HFMA2 R3, -RZ, RZ, 0, 0 ;  /* 0x00000000ff037431 */ /* 0x000fc800000001ff */
[----:B------:R-:W-:Y:S05]  /*a550*/  RET.REL.NODEC R2 `(_ZN7cutlass13device_kernelINS_4gemm6kernel13GemmUniversalIN4cute5tupleIJiiiiEEENS1_10collective13CollectiveMmaINS1_35MainloopSm100TmaUmmaWarpSpecializedILi54ELi2ELi4ENS5_IJNS4_1CILi2EEENSA_ILi4EEENSA_ILi1EEEEEEEENS5_IJNSA_ILi64EEESG_NSA_ILi32EEEEEEaNS5_IJlSD_lEEEaSJ_NS4_8TiledMMAINS4_8MMA_AtomIJNS4_15SM100_MMA_S8_SSIaaiLi64ELi64ELNS4_4UMMA5MajorE0ELSO_0ELNSN_8SaturateE0EEEEEENS4_6LayoutINS5_IJSD_SD_SD_EEENS5_IJNSA_ILi0EEESU_SU_EEEEENS5_IJNS4_10UnderscoreESX_SX_EEEEENS4_23SM90_TMA_LOAD_MULTICASTENS4_14ComposedLayoutINS4_7SwizzleILi1ELi4ELi3EEENS4_18smem_ptr_flag_bitsILi8EEENSS_INS5_IJNSA_ILi8EEESH_EEENS5_IJSH_SD_EEEEEEEvNS4_8identityES10_S1A_vS1B_EENS_8epilogue10collective18CollectiveEpilogueINS1D_23Sm100TmaWarpSpecializedILi1ELi1ELi32ELb0ELb0EEEJSI_NS5_IJNSS_ISG_SD_EES1I_EEEaSJ_aSJ_NS1D_6fusion15FusionCallbacksIS1H_NS1K_17LinearCombinationIaiaiLNS_15FloatRoundStyleE2EEESI_S1J_JEEENS4_5SM1004TMEM4LOAD26SM100_TMEM_LOAD_16dp32b32xENS4_13SM90_TMA_LOADENS11_INS12_ILi2ELi4ELi3EEES15_NSS_INS5_IJS16_SG_EEENS5_IJSG_SD_EEEEEEENS4_39AutoVectorizingCopyWithAssumedAlignmentILi128EEENS4_14SM90_TMA_STOREES1Z_S21_S21_EEEvvEEEEvNT_6ParamsE) ;  /* 0xffffff5802a87950 */ /* 0x000fea0003c3ffff */
.L_x_285:
[----:B------:R-:W-:-:S00]  /*a560*/  BRA `(.L_x_285) ;  /* 0xfffffffc00fc7947 */ /* 0x000fc0000383ffff */
[----:B------:R-:W-:-:S00]  /*a570*/  NOP ;  /* 0x0000000000007918 */ /* 0x000fc00000000000 */
        /* <DEDUP_REMOVED lines=8> */
.L_x_286:


//--------------------- .nv.global.init           --------------------------
	.section	.nv.global.init,"aw",@progbits
.nv.global.init:
	.type		$str$27,@object
	.size		$str$27,($str$28 - $str$27)
$str$27:
        /*0000*/ 	.byte	0x28, 0x61, 0x64, 0x64, 0x72, 0x65, 0x73, 0x73, 0x20, 0x26, 0x20, 0x6d, 0x61, 0x73, 0x6b, 0x29
        /*0010*/ 	.byte	0x20, 0x3d, 0x3d, 0x20, 0x30, 0x00
	.type		$str$28,@object
	.size		$str$28,($str$26 - $str$28)
$str$28:
        /*0016*/ 	.byte	0x2f, 0x74, 0x6d, 0x70, 0x2f, 0x63, 0x75, 0x74, 0x6c, 0x61, 0x73, 0x73, 0x5f, 0x73, 0x77, 0x65
        /*0026*/ 	.byte	0x65, 0x70, 0x5f, 0x73, 0x72, 0x63, 0x2f, 0x69, 0x6e, 0x63, 0x6c, 0x75, 0x64, 0x65, 0x2f, 0x63
        /*0036*/ 	.byte	0x75, 0x74, 0x65, 0x2f, 0x70, 0x6f, 0x69, 0x6e, 0x74, 0x65, 0x72, 0x5f, 0x66, 0x6c, 0x61, 0x67
        /*0046*/ 	.byte	0x67, 0x65, 0x64, 0x2e, 0x68, 0x70, 0x70, 0x00
	.type		$str$26,@object
	.size		$str$26,($str$25 - $str$26)
$str$26:
        /*004e*/ 	.byte	0x2f, 0x74, 0x6d, 0x70, 0x2f, 0x63, 0x75, 0x74, 0x6c, 0x61, 0x73, 0x73, 0x5f, 0x73, 0x77, 0x65
        /*005e*/ 	.byte	0x65, 0x70, 0x5f, 0x73, 0x72, 0x63, 0x2f, 0x69, 0x6e, 0x63, 0x6c, 0x75, 0x64, 0x65, 0x2f, 0x63
        /*006e*/ 	.byte	0x75, 0x74, 0x65, 0x2f, 0x61, 0x74, 0x6f, 0x6d, 0x2f, 0x63, 0x6f, 0x70, 0x79, 0x5f, 0x74, 0x72
        /*007e*/ 	.byte	0x61, 0x69, 0x74, 0x73, 0x5f, 0x73, 0x6d, 0x31, 0x30, 0x30, 0x2e, 0x68, 0x70, 0x70, 0x00
	.type		$str$25,@object
	.size		$str$25,(__unnamed_1 - $str$25)
$str$25:
        /*008d*/ 	.byte	0x28, 0x28, 0x75, 0x69, 0x6e, 0x74, 0x33, 0x32, 0x5f, 0x74, 0x28, 0x74, 0x68, 0x72, 0x65, 0x61
        /*009d*/ 	.byte	0x64, 0x49, 0x64, 0x78, 0x2e, 0x78, 0x29, 0x20, 0x2f, 0x20, 0x33, 0x32, 0x29, 0x20, 0x25, 0x20
        /*00ad*/ 	.byte	0x34, 0x29, 0x20, 0x3d, 0x3d, 0x20, 0x28, 0x28, 0x28, 0x74, 0x6d, 0x65, 0x6d, 0x5f, 0x61, 0x64
        /*00bd*/ 	.byte	0x64, 0x72, 0x20, 0x3e, 0x3e, 0x20, 0x31, 0x36, 0x29, 0x20, 0x2f, 0x20, 0x33, 0x32, 0x29, 0x20
        /*00cd*/ 	.byte	0x25, 0x20, 0x34, 0x29, 0x00
	.type		__unnamed_1,@object
	.size		__unnamed_1,(__unnamed_2 - __unnamed_1)
__unnamed_1:
        /*00d2*/ 	.byte	0x61, 0x75, 0x74, 0x6f, 0x20, 0x63, 0x75, 0x74, 0x65, 0x3a, 0x3a, 0x61, 0x73, 0x5f, 0x70, 0x6f
        /* <DEDUP_REMOVED lines=24> */
        /*0262*/ 	.byte	0x00
	.type		__unnamed_2,@object
	.size		__unnamed_2,(.L_2 - __unnamed_2)
__unnamed_2:
        /* <DEDUP_REMOVED lines=41> */
.L_2:


//--------------------- .nv.shared._ZN7cutlass13device_kernelINS_4gemm6kernel13GemmUniversalIN4cute5tupleIJiiiiEEENS1_10collective13CollectiveMmaINS1_35MainloopSm100TmaUmmaWarpSpecializedILi54ELi2ELi4ENS5_IJNS4_1CILi2EEENSA_ILi4EEENSA_ILi1EEEEEEEENS5_IJNSA_ILi64EEESG_NSA_ILi32EEEEEEaNS5_IJlSD_lEEEaSJ_NS4_8TiledMMAINS4_8MMA_AtomIJNS4_15SM100_MMA_S8_SSIaaiLi64ELi64ELNS4_4UMMA5MajorE0ELSO_0ELNSN_8SaturateE0EEEEEENS4_6LayoutINS5_IJSD_SD_SD_EEENS5_IJNSA_ILi0EEESU_SU_EEEEENS5_IJNS4_10UnderscoreESX_SX_EEEEENS4_23SM90_TMA_LOAD_MULTICASTENS4_14ComposedLayoutINS4_7SwizzleILi1ELi4ELi3EEENS4_18smem_ptr_flag_bitsILi8EEENSS_INS5_IJNSA_ILi8EEESH_EEENS5_IJSH_SD_EEEEEEEvNS4_8identityES10_S1A_vS1B_EENS_8epilogue10collective18CollectiveEpilogueINS1D_23Sm100TmaWarpSpecializedILi1ELi1ELi32ELb0ELb0EEEJSI_NS5_IJNSS_ISG_SD_EES1I_EEEaSJ_aSJ_NS1D_6fusion15FusionCallbacksIS1H_NS1K_17LinearCombinationIaiaiLNS_15FloatRoundStyleE2EEESI_S1J_JEEENS4_5SM1004TMEM4LOAD26SM100_TMEM_LOAD_16dp32b32xENS4_13SM90_TMA_LOADENS11_INS12_ILi2ELi4ELi3EEES15_NSS_INS5_IJS16_SG_EEENS5_IJSG_SD_EEEEEEENS4_39AutoVectorizingCopyWithAssumedAlignmentILi128EEENS4_14SM90_TMA_STOREES1Z_S21_S21_EEEvvEEEEvNT_6ParamsE --------------------------
	.section	.nv.shared._ZN7cutlass13device_kernelINS_4gemm6kernel13GemmUniversalIN4cute5tupleIJiiiiEEENS1_10collective13CollectiveMmaINS1_35MainloopSm100TmaUmmaWarpSpecializedILi54ELi2ELi4ENS5_IJNS4_1CILi2EEENSA_ILi4EEENSA_ILi1EEEEEEEENS5_IJNSA_ILi64EEESG_NSA_ILi32EEEEEEaNS5_IJlSD_lEEEaSJ_NS4_8TiledMMAINS4_8MMA_AtomIJNS4_15SM100_MMA_S8_SSIaaiLi64ELi64ELNS4_4UMMA5MajorE0ELSO_0ELNSN_8SaturateE0EEEEEENS4_6LayoutINS5_IJSD_SD_SD_EEENS5_IJNSA_ILi0EEESU_SU_EEEEENS5_IJNS4_10UnderscoreESX_SX_EEEEENS4_23SM90_TMA_LOAD_MULTICASTENS4_14ComposedLayoutINS4_7SwizzleILi1ELi4ELi3EEENS4_18smem_ptr_flag_bitsILi8EEENSS_INS5_IJNSA_ILi8EEESH_EEENS5_IJSH_SD_EEEEEEEvNS4_8identityES10_S1A_vS1B_EENS_8epilogue10collective18CollectiveEpilogueINS1D_23Sm100TmaWarpSpecializedILi1ELi1ELi32ELb0ELb0EEEJSI_NS5_IJNSS_ISG_SD_EES1I_EEEaSJ_aSJ_NS1D_6fusion15FusionCallbacksIS1H_NS1K_17LinearCombinationIaiaiLNS_15FloatRoundStyleE2EEESI_S1J_JEEENS4_5SM1004TMEM4LOAD26SM100_TMEM_LOAD_16dp32b32xENS4_13SM90_TMA_LOADENS11_INS12_ILi2ELi4ELi3EEES15_NSS_INS5_IJS16_SG_EEENS5_IJSG_SD_EEEEEEENS4_39AutoVectorizingCopyWithAssumedAlignmentILi128EEENS4_14SM90_TMA_STOREES1Z_S21_S21_EEEvvEEEEvNT_6ParamsE,"aw",@nobits
	.sectionflags	@""
	.align	16
	.zero		1024


//--------------------- .nv.shared.reserved.0     --------------------------
	.section	.nv.shared.reserved.0,"aw",@nobits
	.weak		__nv_reservedSMEM_offset_0_alias
	.size		__nv_reservedSMEM_offset_0_alias, 0, 64
	.other		__nv_reservedSMEM_offset_0_alias,@"STO_CUDA_RESERVED_SHARED STV_DEFAULT"
__nv_reservedSMEM_offset_0_alias:
	.zero		0
.nv.shared.reserved.0:
	.zero		64
	.weak		__nv_reservedSMEM_tcgen05_partition
	.type		__nv_reservedSMEM_tcgen05_partition,@object
	.size		__nv_reservedSMEM_tcgen05_partition,(.L_0 - __nv_reservedSMEM_tcgen05_partition)
__nv_reservedSMEM_tcgen05_partition:
	.zero		32
.L_0:


//--------------------- .nv.global                --------------------------
	.section	.nv.global,"aw",@nobits
.nv.global:
	.type		_ZN40_INTERNAL_75994971_4_k_cu_981b3862_255154cute1_E,@object
	.size		_ZN40_INTERNAL_75994971_4_k_cu_981b3862_255154cute1_E,(_ZN40_INTERNAL_75994971_4_k_cu_981b3862_255154cuda3std3__45__cpo6cbeginE - _ZN40_INTERNAL_75994971_4_k_cu_981b3862_255154cute1_E)
_ZN40_INTERNAL_75994971_4_k_cu_981b3862_255154cute1_E:
	.zero		1
	.type		_ZN40_INTERNAL_75994971_4_k_cu_981b3862_255154cuda3std3__45__cpo6cbeginE,@object
	.size		_ZN40_INTERNAL_75994971_4_k_cu_981b3862_255154cuda3std3__45__cpo6cbeginE,(_ZN40_INTERNAL_75994971_4_k_cu_981b3862_255154cuda3std3__48in_placeE - _ZN40_INTERNAL_75994971_4_k_cu_981b3862_255154cuda3std3__45__cpo6cbeginE)
_ZN40_INTERNAL_75994971_4_k_cu_981b3862_255154cuda3std3__45__cpo6cbeginE:
	.zero		1
	.type		_ZN40_INTERNAL_75994971_4_k_cu_981b3862_255154cuda3std3__48in_placeE,@object
	.size		_ZN40_INTERNAL_75994971_4_k_cu_981b3862_255154cuda3std3__48in_placeE,(_ZN40_INTERNAL_75994971_4_k_cu_981b3862_255154cuda3std6ranges3__45__cpo9iter_moveE - _ZN40_INTERNAL_75994971_4_k_cu_981b3862_255154cuda3std3__48in_placeE)
_ZN40_INTERNAL_75994971_4_k_cu_981b3862_255154cuda3std3__48in_placeE:
	.zero		1
	.type		_ZN40_INTERNAL_75994971_4_k_cu_981b3862_255154cuda3std6ranges3__45__cpo9iter_moveE,@object
	.size		_ZN40_INTERNAL_75994971_4_k_cu_981b3862_255154cuda3std6ranges3__45__cpo9iter_moveE,(_ZN40_INTERNAL_75994971_4_k_cu_981b3862_255154cuda3std3__45__cpo5beginE - _ZN40_INTERNAL_75994971_4_k_cu_981b3862_255154cuda3std6ranges3__45__cpo9iter_moveE)
_ZN40_INTERNAL_75994971_4_k_cu_981b3862_255154cuda3std6ranges3__45__cpo9iter_moveE:
	.zero		1
	.type		_ZN40_INTERNAL_75994971_4_k_cu_981b3862_255154cuda3std3__45__cpo5beginE,@object
	.size		_ZN40_INTERNAL_75994971_4_k_cu_981b3862_255154cuda3std3__45__cpo5beginE,(_ZN40_INTERNAL_75994971_4_k_cu_981b3862_255154cuda3std3__442_GLOBAL__N__75994971_4_k_cu_981b3862_255156ignoreE - _ZN40_INTERNAL_75994971_4_k_cu_981b3862_255154cuda3std3__45__cpo5beginE)
_ZN40_INTERNAL_75994971_4_k_cu_981b3862_255154cuda3std3__45__cpo5beginE:
	.zero		1
	.type		_ZN40_INTERNAL_75994971_4_k_cu_981b3862_255154cuda3std3__442_GLOBAL__N__75994971_4_k_cu_981b3862_255156ignoreE,@object
	.size		_ZN40_INTERNAL_75994971_4_k_cu_981b3862_255154cuda3std3__442_GLOBAL__N__75994971_4_k_cu_981b3862_255156ignoreE,(_ZN40_INTERNAL_75994971_4_k_cu_981b3862_255154cute7productE - _ZN40_INTERNAL_75994971_4_k_cu_981b3862_255154cuda3std3__442_GLOBAL__N__75994971_4_k_cu_981b3862_255156ignoreE)
_ZN40_INTERNAL_75994971_4_k_cu_981b3862_255154cuda3std3__442_GLOBAL__N__75994971_4_k_cu_981b3862_255156ignoreE:
	.zero		1
	.type		_ZN40_INTERNAL_75994971_4_k_cu_981b3862_255154cute7productE,@object
	.size		_ZN40_INTERNAL_75994971_4_k_cu_981b3862_255154cute7productE,(_ZN40_INTERNAL_75994971_4_k_cu_981b3862_255154cuda3std3__45__cpo3endE - _ZN40_INTERNAL_75994971_4_k_cu_981b3862_255154cute7productE)
_ZN40_INTERNAL_75994971_4_k_cu_981b3862_255154cute7productE:
	.zero		1
	.type		_ZN40_INTERNAL_75994971_4_k_cu_981b3862_255154cuda3std3__45__cpo3endE,@object
	.size		_ZN40_INTERNAL_75994971_4_k_cu_981b3862_255154cuda3std3__45__cpo3endE,(_ZN40_INTERNAL_75994971_4_k_cu_981b3862_255154cuda3std3__419piecewise_constructE - _ZN40_INTERNAL_75994971_4_k_cu_981b3862_255154cuda3std3__45__cpo3endE)
_ZN40_INTERNAL_75994971_4_k_cu_981b3862_255154cuda3std3__45__cpo3endE:
	.zero		1
	.type		_ZN40_INTERNAL_75994971_4_k_cu_981b3862_255154cuda3std3__419piecewise_constructE,@object
	.size		_ZN40_INTERNAL_75994971_4_k_cu_981b3862_255154cuda3std3__419piecewise_constructE,(_ZN40_INTERNAL_75994971_4_k_cu_981b3862_255154cuda3std3__45__cpo4cendE - _ZN40_INTERNAL_75994971_4_k_cu_981b3862_255154cuda3std3__419piecewise_constructE)
_ZN40_INTERNAL_75994971_4_k_cu_981b3862_255154cuda3std3__419piecewise_constructE:
	.zero		1
	.type		_ZN40_INTERNAL_75994971_4_k_cu_981b3862_255154cuda3std3__45__cpo4cendE,@object
	.size		_ZN40_INTERNAL_75994971_4_k_cu_981b3862_255154cuda3std3__45__cpo4cendE,(_ZN40_INTERNAL_75994971_4_k_cu_981b3862_255154cuda3std6ranges3__45__cpo4swapE - _ZN40_INTERNAL_75994971_4_k_cu_981b3862_255154cuda3std3__45__cpo4cendE)
_ZN40_INTERNAL_75994971_4_k_cu_981b3862_255154cuda3std3__45__cpo4cendE:
	.zero		1
	.type		_ZN40_INTERNAL_75994971_4_k_cu_981b3862_255154cuda3std6ranges3__45__cpo4swapE,@object
	.size		_ZN40_INTERNAL_75994971_4_k_cu_981b3862_255154cuda3std6ranges3__45__cpo4swapE,(.L_10 - _ZN40_INTERNAL_75994971_4_k_cu_981b3862_255154cuda3std6ranges3__45__cpo4swapE)
_ZN40_INTERNAL_75994971_4_k_cu_981b3862_255154cuda3std6ranges3__45__cpo4swapE:
	.zero		1
.L_10:


//--------------------- .nv.constant0._ZN7cutlass13device_kernelINS_4gemm6kernel13GemmUniversalIN4cute5tupleIJiiiiEEENS1_10collective13CollectiveMmaINS1_35MainloopSm100TmaUmmaWarpSpecializedILi54ELi2ELi4ENS5_IJNS4_1CILi2EEENSA_ILi4EEENSA_ILi1EEEEEEEENS5_IJNSA_ILi64EEESG_NSA_ILi32EEEEEEaNS5_IJlSD_lEEEaSJ_NS4_8TiledMMAINS4_8MMA_AtomIJNS4_15SM100_MMA_S8_SSIaaiLi64ELi64ELNS4_4UMMA5MajorE0ELSO_0ELNSN_8SaturateE0EEEEEENS4_6LayoutINS5_IJSD_SD_SD_EEENS5_IJNSA_ILi0EEESU_SU_EEEEENS5_IJNS4_10UnderscoreESX_SX_EEEEENS4_23SM90_TMA_LOAD_MULTICASTENS4_14ComposedLayoutINS4_7SwizzleILi1ELi4ELi3EEENS4_18smem_ptr_flag_bitsILi8EEENSS_INS5_IJNSA_ILi8EEESH_EEENS5_IJSH_SD_EEEEEEEvNS4_8identityES10_S1A_vS1B_EENS_8epilogue10collective18CollectiveEpilogueINS1D_23Sm100TmaWarpSpecializedILi1ELi1ELi32ELb0ELb0EEEJSI_NS5_IJNSS_ISG_SD_EES1I_EEEaSJ_aSJ_NS1D_6fusion15FusionCallbacksIS1H_NS1K_17LinearCombinationIaiaiLNS_15FloatRoundStyleE2EEESI_S1J_JEEENS4_5SM1004TMEM4LOAD26SM100_TMEM_LOAD_16dp32b32xENS4_13SM90_TMA_LOADENS11_INS12_ILi2ELi4ELi3EEES15_NSS_INS5_IJS16_SG_EEENS5_IJSG_SD_EEEEEEENS4_39AutoVectorizingCopyWithAssumedAlignmentILi128EEENS4_14SM90_TMA_STOREES1Z_S21_S21_EEEvvEEEEvNT_6ParamsE --------------------------
	.section	.nv.constant0._ZN7cutlass13device_kernelINS_4gemm6kernel13GemmUniversalIN4cute5tupleIJiiiiEEENS1_10collective13CollectiveMmaINS1_35MainloopSm100TmaUmmaWarpSpecializedILi54ELi2ELi4ENS5_IJNS4_1CILi2EEENSA_ILi4EEENSA_ILi1EEEEEEEENS5_IJNSA_ILi64EEESG_NSA_ILi32EEEEEEaNS5_IJlSD_lEEEaSJ_NS4_8TiledMMAINS4_8MMA_AtomIJNS4_15SM100_MMA_S8_SSIaaiLi64ELi64ELNS4_4UMMA5MajorE0ELSO_0ELNSN_8SaturateE0EEEEEENS4_6LayoutINS5_IJSD_SD_SD_EEENS5_IJNSA_ILi0EEESU_SU_EEEEENS5_IJNS4_10UnderscoreESX_SX_EEEEENS4_23SM90_TMA_LOAD_MULTICASTENS4_14ComposedLayoutINS4_7SwizzleILi1ELi4ELi3EEENS4_18smem_ptr_flag_bitsILi8EEENSS_INS5_IJNSA_ILi8EEESH_EEENS5_IJSH_SD_EEEEEEEvNS4_8identityES10_S1A_vS1B_EENS_8epilogue10collective18CollectiveEpilogueINS1D_23Sm100TmaWarpSpecializedILi1ELi1ELi32ELb0ELb0EEEJSI_NS5_IJNSS_ISG_SD_EES1I_EEEaSJ_aSJ_NS1D_6fusion15FusionCallbacksIS1H_NS1K_17LinearCombinationIaiaiLNS_15FloatRoundStyleE2EEESI_S1J_JEEENS4_5SM1004TMEM4LOAD26SM100_TMEM_LOAD_16dp32b32xENS4_13SM90_TMA_LOADENS11_INS12_ILi2ELi4ELi3EEES15_NSS_INS5_IJS16_SG_EEENS5_IJSG_SD_EEEEEEENS4_39AutoVectorizingCopyWithAssumedAlignmentILi128EEENS4_14SM90_TMA_STOREES1Z_S21_S21_EEEvvEEEEvNT_6ParamsE,"a",@progbits
	.sectionflags	@""
	.align	4
.nv.constant0._ZN7cutlass13device_kernelINS_4gemm6kernel13GemmUniversalIN4cute5tupleIJiiiiEEENS1_10collective13CollectiveMmaINS1_35MainloopSm100TmaUmmaWarpSpecializedILi54ELi2ELi4ENS5_IJNS4_1CILi2EEENSA_ILi4EEENSA_ILi1EEEEEEEENS5_IJNSA_ILi64EEESG_NSA_ILi32EEEEEEaNS5_IJlSD_lEEEaSJ_NS4_8TiledMMAINS4_8MMA_AtomIJNS4_15SM100_MMA_S8_SSIaaiLi64ELi64ELNS4_4UMMA5MajorE0ELSO_0ELNSN_8SaturateE0EEEEEENS4_6LayoutINS5_IJSD_SD_SD_EEENS5_IJNSA_ILi0EEESU_SU_EEEEENS5_IJNS4_10UnderscoreESX_SX_EEEEENS4_23SM90_TMA_LOAD_MULTICASTENS4_14ComposedLayoutINS4_7SwizzleILi1ELi4ELi3EEENS4_18smem_ptr_flag_bitsILi8EEENSS_INS5_IJNSA_ILi8EEESH_EEENS5_IJSH_SD_EEEEEEEvNS4_8identityES10_S1A_vS1B_EENS_8epilogue10collective18CollectiveEpilogueINS1D_23Sm100TmaWarpSpecializedILi1ELi1ELi32ELb0ELb0EEEJSI_NS5_IJNSS_ISG_SD_EES1I_EEEaSJ_aSJ_NS1D_6fusion15FusionCallbacksIS1H_NS1K_17LinearCombinationIaiaiLNS_15FloatRoundStyleE2EEESI_S1J_JEEENS4_5SM1004TMEM4LOAD26SM100_TMEM_LOAD_16dp32b32xENS4_13SM90_TMA_LOADENS11_INS12_ILi2ELi4ELi3EEES15_NSS_INS5_IJS16_SG_EEENS5_IJSG_SD_EEEEEEENS4_39AutoVectorizingCopyWithAssumedAlignmentILi128EEENS4_14SM90_TMA_STOREES1Z_S21_S21_EEEvvEEEEvNT_6ParamsE:
	.zero		2944


//--------------------- SYMBOLS --------------------------

	.type		.nv.reservedSmem.offset0,@object
	.size		.nv.reservedSmem.offset0,0x4
	.type		.nv.reservedSmem.cap,@object
	.size		.nv.reservedSmem.cap,0x4
	.type		__assertfail,@function
